def matmul_kernel(
    a_ptr,
    b_ptr,
    c_ptr,
    M,
    N,
    K,
    stride_am,
    stride_ak,
    stride_bk,
    stride_bn,
    stride_cm,
    stride_cn,
    BLOCK_M: tl.constexpr,
    BLOCK_N: tl.constexpr,
    BLOCK_K: tl.constexpr,
    GROUP_M: tl.constexpr,
):
    pid = tl.program_id(axis=0)
    num_pid_m = tl.cdiv(M, BLOCK_M)
    num_pid_n = tl.cdiv(N, BLOCK_N)
    num_pid_in_group = GROUP_M * num_pid_n
    group_id = pid // num_pid_in_group
    first_pid_m = group_id * GROUP_M
    group_size_m = min(num_pid_m - first_pid_m, GROUP_M)
    pid_m = first_pid_m + ((pid % num_pid_in_group) % group_size_m)
    pid_n = (pid % num_pid_in_group) // group_size_m

    offs_am = (pid_m * BLOCK_M + tl.arange(0, BLOCK_M)) % M
    offs_bn = (pid_n * BLOCK_N + tl.arange(0, BLOCK_N)) % N
    offs_k = tl.arange(0, BLOCK_K)
    a_ptrs = a_ptr + offs_am[:, None] * stride_am + offs_k[None, :] * stride_ak
    b_ptrs = b_ptr + offs_k[:, None] * stride_bk + offs_bn[None, :] * stride_bn

    acc = tl.zeros((BLOCK_M, BLOCK_N), dtype=tl.float32)
    for kk in range(0, tl.cdiv(K, BLOCK_K)):
        a = tl.load(a_ptrs, mask=offs_k[None, :] < K - kk * BLOCK_K, other=0.0)
        b = tl.load(b_ptrs, mask=offs_k[:, None] < K - kk * BLOCK_K, other=0.0)
        acc = tl.dot(a, b, acc)
        a_ptrs += BLOCK_K * stride_ak
        b_ptrs += BLOCK_K * stride_bk

    c = acc.to(c_ptr.dtype.element_ty)
    offs_cm = pid_m * BLOCK_M + tl.arange(0, BLOCK_M)
    offs_cn = pid_n * BLOCK_N + tl.arange(0, BLOCK_N)
    c_ptrs = c_ptr + offs_cm[:, None] * stride_cm + offs_cn[None, :] * stride_cn
    mask = (offs_cm[:, None] < M) & (offs_cn[None, :] < N)
    tl.store(c_ptrs, c, mask=mask)

# config = {"BLOCK_K": 32, "BLOCK_M": 128, "BLOCK_N": 128, "GROUP_M": 8, "arch": "sm_100", "dtype": "fp8e4m3", "num_ctas": 1, "num_stages": 3, "num_warps": 16}
# arch = sm_100


// ===== COMPILED SASS (sm_100a) =====

	.target	sm_100a

	.elftype	@"ET_EXEC"


//--------------------- .note.nv.tkinfo           --------------------------
	.section	.note.nv.tkinfo,"",@"SHT_NOTE"
	.sectionflags	@"SHF_NOTE_NV_TKINFO"
	.tkinfo
        /*0018*/ 	.word	0x00000081
        /*0030*/ 	.string	""
        /*0030*/ 	.string	"ptxas-blackwell"
        /*0030*/ 	.string	"Cuda compilation tools, release 12.9, V12.9.86"
        /*0030*/ 	.string	"Build cuda_12.9.r12.9/compiler.36037853_0"
        /*0030*/ 	.string	"-v  -suppress-debug-info  -lineinfo  -arch sm_100a "



//--------------------- .note.nv.cuver            --------------------------
	.section	.note.nv.cuver,"",@"SHT_NOTE"
	.sectionflags	@"SHF_NOTE_NV_CUVER"
        /*0018*/ 	.short	0x0001
        /*001a*/ 	.short	0x0064
        /*001c*/ 	.short	0x0001
        /*001e*/ 	.short	0x0000
        /*0020*/ 	.short	0x0001
        /*0022*/ 	.short	0x0000


//--------------------- .nv.info                  --------------------------
	.section	.nv.info,"",@"SHT_CUDA_INFO"
	.align	4


	//----- nvinfo : EIATTR_REGCOUNT
	.align		4
        /*0000*/ 	.byte	0x04, 0x2f
        /*0002*/ 	.short	(.L_1 - .L_0)
	.align		4
.L_0:
        /*0004*/ 	.word	index@(matmul_kernel)
        /*0008*/ 	.word	0x00000080


	//----- nvinfo : EIATTR_FRAME_SIZE
	.align		4
.L_1:
        /*000c*/ 	.byte	0x04, 0x11
        /*000e*/ 	.short	(.L_3 - .L_2)
	.align		4
.L_2:
        /*0010*/ 	.word	index@(matmul_kernel)
        /*0014*/ 	.word	0x00000000


	//----- nvinfo : EIATTR_MIN_STACK_SIZE
	.align		4
.L_3:
        /*0018*/ 	.byte	0x04, 0x12
        /*001a*/ 	.short	(.L_5 - .L_4)
	.align		4
.L_4:
        /*001c*/ 	.word	index@(matmul_kernel)
        /*0020*/ 	.word	0x00000000
.L_5:


//--------------------- .nv.info.matmul_kernel    --------------------------
	.section	.nv.info.matmul_kernel,"",@"SHT_CUDA_INFO"
	.sectionflags	@""
	.align	4


	//----- nvinfo : EIATTR_CUDA_API_VERSION
	.align		4
        /*0000*/ 	.byte	0x04, 0x37
        /*0002*/ 	.short	(.L_7 - .L_6)
.L_6:
        /*0004*/ 	.word	0x00000081


	//----- nvinfo : EIATTR_KPARAM_INFO
	.align		4
.L_7:
        /*0008*/ 	.byte	0x04, 0x17
        /*000a*/ 	.short	(.L_9 - .L_8)
.L_8:
        /*000c*/ 	.word	0x00000000
        /*0010*/ 	.short	0x000d
        /*0012*/ 	.short	0x0048
        /*0014*/ 	.byte	0x00, 0xf4, 0x21, 0x00


	//----- nvinfo : EIATTR_KPARAM_INFO
	.align		4
.L_9:
        /*0018*/ 	.byte	0x04, 0x17
        /*001a*/ 	.short	(.L_11 - .L_10)
.L_10:
        /*001c*/ 	.word	0x00000000
        /*0020*/ 	.short	0x000c
        /*0022*/ 	.short	0x0040
        /*0024*/ 	.byte	0x00, 0xf4, 0x21, 0x00


	//----- nvinfo : EIATTR_KPARAM_INFO
	.align		4
.L_11:
        /*0028*/ 	.byte	0x04, 0x17
        /*002a*/ 	.short	(.L_13 - .L_12)
.L_12:
        /*002c*/ 	.word	0x00000000
        /*0030*/ 	.short	0x000b
        /*0032*/ 	.short	0x0038
        /*0034*/ 	.byte	0x00, 0xf0, 0x11, 0x00


	//----- nvinfo : EIATTR_KPARAM_INFO
	.align		4
.L_13:
        /*0038*/ 	.byte	0x04, 0x17
        /*003a*/ 	.short	(.L_15 - .L_14)
.L_14:
        /*003c*/ 	.word	0x00000000
        /*0040*/ 	.short	0x000a
        /*0042*/ 	.short	0x0034
        /*0044*/ 	.byte	0x00, 0xf0, 0x11, 0x00


	//----- nvinfo : EIATTR_KPARAM_INFO
	.align		4
.L_15:
        /*0048*/ 	.byte	0x04, 0x17
        /*004a*/ 	.short	(.L_17 - .L_16)
.L_16:
        /*004c*/ 	.word	0x00000000
        /*0050*/ 	.short	0x0009
        /*0052*/ 	.short	0x0030
        /*0054*/ 	.byte	0x00, 0xf0, 0x11, 0x00


	//----- nvinfo : EIATTR_KPARAM_INFO
	.align		4
.L_17:
        /*0058*/ 	.byte	0x04, 0x17
        /*005a*/ 	.short	(.L_19 - .L_18)
.L_18:
        /*005c*/ 	.word	0x00000000
        /*0060*/ 	.short	0x0008
        /*0062*/ 	.short	0x002c
        /*0064*/ 	.byte	0x00, 0xf0, 0x11, 0x00


	//----- nvinfo : EIATTR_KPARAM_INFO
	.align		4
.L_19:
        /*0068*/ 	.byte	0x04, 0x17
        /*006a*/ 	.short	(.L_21 - .L_20)
.L_20:
        /*006c*/ 	.word	0x00000000
        /*0070*/ 	.short	0x0007
        /*0072*/ 	.short	0x0028
        /*0074*/ 	.byte	0x00, 0xf0, 0x11, 0x00


	//----- nvinfo : EIATTR_KPARAM_INFO
	.align		4
.L_21:
        /*0078*/ 	.byte	0x04, 0x17
        /*007a*/ 	.short	(.L_23 - .L_22)
.L_22:
        /*007c*/ 	.word	0x00000000
        /*0080*/ 	.short	0x0006
        /*0082*/ 	.short	0x0024
        /*0084*/ 	.byte	0x00, 0xf0, 0x11, 0x00


	//----- nvinfo : EIATTR_KPARAM_INFO
	.align		4
.L_23:
        /*0088*/ 	.byte	0x04, 0x17
        /*008a*/ 	.short	(.L_25 - .L_24)
.L_24:
        /*008c*/ 	.word	0x00000000
        /*0090*/ 	.short	0x0005
        /*0092*/ 	.short	0x0020
        /*0094*/ 	.byte	0x00, 0xf0, 0x11, 0x00


	//----- nvinfo : EIATTR_KPARAM_INFO
	.align		4
.L_25:
        /*0098*/ 	.byte	0x04, 0x17
        /*009a*/ 	.short	(.L_27 - .L_26)
.L_26:
        /*009c*/ 	.word	0x00000000
        /*00a0*/ 	.short	0x0004
        /*00a2*/ 	.short	0x001c
        /*00a4*/ 	.byte	0x00, 0xf0, 0x11, 0x00


	//----- nvinfo : EIATTR_KPARAM_INFO
	.align		4
.L_27:
        /*00a8*/ 	.byte	0x04, 0x17
        /*00aa*/ 	.short	(.L_29 - .L_28)
.L_28:
        /*00ac*/ 	.word	0x00000000
        /*00b0*/ 	.short	0x0003
        /*00b2*/ 	.short	0x0018
        /*00b4*/ 	.byte	0x00, 0xf0, 0x11, 0x00


	//----- nvinfo : EIATTR_KPARAM_INFO
	.align		4
.L_29:
        /*00b8*/ 	.byte	0x04, 0x17
        /*00ba*/ 	.short	(.L_31 - .L_30)
.L_30:
        /*00bc*/ 	.word	0x00000000
        /*00c0*/ 	.short	0x0002
        /*00c2*/ 	.short	0x0010
        /*00c4*/ 	.byte	0x00, 0xf4, 0x21, 0x00


	//----- nvinfo : EIATTR_KPARAM_INFO
	.align		4
.L_31:
        /*00c8*/ 	.byte	0x04, 0x17
        /*00ca*/ 	.short	(.L_33 - .L_32)
.L_32:
        /*00cc*/ 	.word	0x00000000
        /*00d0*/ 	.short	0x0001
        /*00d2*/ 	.short	0x0008
        /*00d4*/ 	.byte	0x00, 0xf4, 0x21, 0x00


	//----- nvinfo : EIATTR_KPARAM_INFO
	.align		4
.L_33:
        /*00d8*/ 	.byte	0x04, 0x17
        /*00da*/ 	.short	(.L_35 - .L_34)
.L_34:
        /*00dc*/ 	.word	0x00000000
        /*00e0*/ 	.short	0x0000
        /*00e2*/ 	.short	0x0000
        /*00e4*/ 	.byte	0x00, 0xf4, 0x21, 0x00


	//----- nvinfo : EIATTR_SPARSE_MMA_MASK
	.align		4
.L_35:
        /*00e8*/ 	.byte	0x03, 0x50
        /*00ea*/ 	.short	0x0000


	//----- nvinfo : EIATTR_MAXREG_COUNT
	.align		4
        /*00ec*/ 	.byte	0x03, 0x1b
        /*00ee*/ 	.short	0x0080


	//----- nvinfo : EIATTR_NUM_BARRIERS
	.align		4
        /*00f0*/ 	.byte	0x02, 0x4c
        /*00f2*/ 	.byte	0x01
	.zero		1


	//----- nvinfo : EIATTR_VRC_CTA_INIT_COUNT
	.align		4
        /*00f4*/ 	.byte	0x02, 0x4a
	.zero		1
	.zero		1


	//----- nvinfo : EIATTR_EXIT_INSTR_OFFSETS
	.align		4
        /*00f8*/ 	.byte	0x04, 0x1c
        /*00fa*/ 	.short	(.L_37 - .L_36)


	//   ....[0]....
.L_36:
        /*00fc*/ 	.word	0x00003ae0


	//   ....[1]....
        /*0100*/ 	.word	0x00003b00


	//----- nvinfo : EIATTR_REQNTID
	.align		4
.L_37:
        /*0104*/ 	.byte	0x04, 0x10
        /*0106*/ 	.short	(.L_39 - .L_38)
.L_38:
        /*0108*/ 	.word	0x00000200
        /*010c*/ 	.word	0x00000001
        /*0110*/ 	.word	0x00000001


	//----- nvinfo : EIATTR_CBANK_PARAM_SIZE
	.align		4
.L_39:
        /*0114*/ 	.byte	0x03, 0x19
        /*0116*/ 	.short	0x0050


	//----- nvinfo : EIATTR_PARAM_CBANK
	.align		4
        /*0118*/ 	.byte	0x04, 0x0a
        /*011a*/ 	.short	(.L_41 - .L_40)
	.align		4
.L_40:
        /*011c*/ 	.word	index@(.nv.constant0.matmul_kernel)
        /*0120*/ 	.short	0x0380
        /*0122*/ 	.short	0x0050


	//----- nvinfo : EIATTR_SW_WAR
	.align		4
.L_41:
        /*0124*/ 	.byte	0x04, 0x36
        /*0126*/ 	.short	(.L_43 - .L_42)
.L_42:
        /*0128*/ 	.word	0x00000008
.L_43:


//--------------------- .nv.compat                --------------------------
	.section	.nv.compat,"",@"SHT_CUDA_COMPAT_INFO"
	.align	4
        /*0000*/ 	.byte	0x02, 0x02, 0x02, 0x00, 0x02, 0x05, 0x05, 0x00, 0x02, 0x03, 0x00, 0x00, 0x02, 0x06, 0x01, 0x00


//--------------------- .nv.callgraph             --------------------------
	.section	.nv.callgraph,"",@"SHT_CUDA_CALLGRAPH"
	.align	4
	.sectionentsize	8
	.align		4
        /*0000*/ 	.word	0x00000000
	.align		4
        /*0004*/ 	.word	0xffffffff
	.align		4
        /*0008*/ 	.word	0x00000000
	.align		4
        /*000c*/ 	.word	0xfffffffe
	.align		4
        /*0010*/ 	.word	0x00000000
	.align		4
        /*0014*/ 	.word	0xfffffffd
	.align		4
        /*0018*/ 	.word	0x00000000
	.align		4
        /*001c*/ 	.word	0xfffffffc


//--------------------- .text.matmul_kernel       --------------------------
	.section	.text.matmul_kernel,"ax",@progbits
	.align	128
        .global         matmul_kernel
        .type           matmul_kernel,@function
        .size           matmul_kernel,(.L_x_4 - matmul_kernel)
        .other          matmul_kernel,@"STO_CUDA_ENTRY STV_DEFAULT"
matmul_kernel:
.text.matmul_kernel:
[----:B------:R-:W0:Y:S08]  /*0000*/  LDC R1, c[0x0][0x37c] ;  /* 0x0000df00ff017b82 */ /* 0x000e300000000800 */
[----:B------:R-:W1:Y:S01]  /*0010*/  LDC.64 R8, c[0x0][0x398] ;  /* 0x0000e600ff087b82 */ /* 0x000e620000000a00 */
[----:B------:R-:W2:Y:S01]  /*0020*/  S2R R5, SR_CTAID.X ;  /* 0x0000000000057919 */ /* 0x000ea20000002500 */
[----:B------:R-:W3:Y:S01]  /*0030*/  LDCU UR4, c[0x0][0x3a0] ;  /* 0x00007400ff0477ac */ /* 0x000ee20008000800 */
[----:B------:R-:W4:Y:S01]  /*0040*/  S2R R123, SR_TID.X ;  /* 0x00000000007b7919 */ /* 0x000f220000002100 */
[----:B------:R-:W-:Y:S01]  /*0050*/  UMOV UR5, 0x400 ;  /* 0x0000040000057882 */ /* 0x000fe20000000000 */
[----:B------:R-:W0:Y:S03]  /*0060*/  LDCU.64 UR10, c[0x0][0x358] ;  /* 0x00006b00ff0a77ac */ /* 0x000e260008000a00 */
[----:B------:R-:W5:Y:S01]  /*0070*/  S2UR UR6, SR_CgaCtaId ;  /* 0x00000000000679c3 */ /* 0x000f620000008800 */
[----:B------:R-:W0:Y:S01]  /*0080*/  LDCU UR7, c[0x0][0x3a0] ;  /* 0x00007400ff0777ac */ /* 0x000e220008000800 */
[----:B---3--:R-:W-:Y:S01]  /*0090*/  UIADD3 UR4, UPT, UPT, UR4, 0x1f, URZ ;  /* 0x0000001f04047890 */ /* 0x008fe2000fffe0ff */
[----:B-1----:R-:W-:-:S03]  /*00a0*/  VIADD R0, R9, 0x7f ;  /* 0x0000007f09007836 */ /* 0x002fc60000000000 */
[----:B------:R-:W-:Y:S02]  /*00b0*/  UISETP.GT.AND UP0, UPT, UR4, 0x1f, UPT ;  /* 0x0000001f0400788c */ /* 0x000fe4000bf04270 */
[----:B------:R-:W-:Y:S01]  /*00c0*/  SHF.R.S32.HI R3, RZ, 0x1f, R0 ;  /* 0x0000001fff037819 */ /* 0x000fe20000011400 */
[----:B-----5:R-:W-:-:S03]  /*00d0*/  ULEA UR5, UR6, UR5, 0x18 ;  /* 0x0000000506057291 */ /* 0x020fc6000f8ec0ff */
[----:B------:R-:W-:Y:S02]  /*00e0*/  LEA.HI R3, R3, R0, RZ, 0x7 ;  /* 0x0000000003037211 */ /* 0x000fe400078f38ff */
[----:B--2---:R-:W-:Y:S02]  /*00f0*/  IABS R10, R5 ;  /* 0x00000005000a7213 */ /* 0x004fe40000000000 */
[----:B------:R-:W-:Y:S02]  /*0100*/  SHF.R.S32.HI R3, RZ, 0x7, R3 ;  /* 0x00000007ff037819 */ /* 0x000fe40000011403 */
[----:B----4-:R-:W-:-:S03]  /*0110*/  SHF.R.U32.HI R96, RZ, 0x7, R123 ;  /* 0x00000007ff607819 */ /* 0x010fc6000001167b */
[----:B------:R-:W-:Y:S01]  /*0120*/  IMAD.SHL.U32 R4, R3, 0x8, RZ ;  /* 0x0000000803047824 */ /* 0x000fe200078e00ff */
[----:B------:R-:W-:-:S04]  /*0130*/  SGXT.U32 R96, R96, 0x2 ;  /* 0x000000026060781a */ /* 0x000fc80000000000 */
[-C--:B------:R-:W-:Y:S02]  /*0140*/  IABS R7, R4.reuse ;  /* 0x0000000400077213 */ /* 0x080fe40000000000 */
[----:B------:R-:W-:Y:S02]  /*0150*/  IABS R12, R4 ;  /* 0x00000004000c7213 */ /* 0x000fe40000000000 */
[----:B------:R-:W1:Y:S01]  /*0160*/  I2F.RP R0, R7 ;  /* 0x0000000700007306 */ /* 0x000e620000209400 */
[C---:B------:R-:W-:Y:S02]  /*0170*/  LOP3.LUT R70, R96.reuse, 0x4, RZ, 0xfc, !PT ;  /* 0x0000000460467812 */ /* 0x040fe400078efcff */
[C---:B------:R-:W-:Y:S02]  /*0180*/  LOP3.LUT R69, R96.reuse, 0x8, RZ, 0xfc, !PT ;  /* 0x0000000860457812 */ /* 0x040fe400078efcff */
[C---:B------:R-:W-:Y:S02]  /*0190*/  LOP3.LUT R68, R96.reuse, 0xc, RZ, 0xfc, !PT ;  /* 0x0000000c60447812 */ /* 0x040fe400078efcff */
[----:B------:R-:W-:-:S02]  /*01a0*/  LOP3.LUT R101, R96, 0x10, RZ, 0xfc, !PT ;  /* 0x0000001060657812 */ /* 0x000fc400078efcff */
[C---:B------:R-:W-:Y:S02]  /*01b0*/  LOP3.LUT R100, R96.reuse, 0x14, RZ, 0xfc, !PT ;  /* 0x0000001460647812 */ /* 0x040fe400078efcff */
[C---:B------:R-:W-:Y:S02]  /*01c0*/  LOP3.LUT R99, R96.reuse, 0x18, RZ, 0xfc, !PT ;  /* 0x0000001860637812 */ /* 0x040fe400078efcff */
[----:B------:R-:W-:Y:S01]  /*01d0*/  LOP3.LUT R98, R96, 0x1c, RZ, 0xfc, !PT ;  /* 0x0000001c60627812 */ /* 0x000fe200078efcff */
[----:B-1----:R-:W1:Y:S02]  /*01e0*/  MUFU.RCP R0, R0 ;  /* 0x0000000000007308 */ /* 0x002e640000001000 */
[----:B-1----:R-:W-:Y:S02]  /*01f0*/  VIADD R2, R0, 0xffffffe ;  /* 0x0ffffffe00027836 */ /* 0x002fe40000000000 */
[----:B------:R-:W-:-:S04]  /*0200*/  IMAD.MOV R0, RZ, RZ, -R12 ;  /* 0x000000ffff007224 */ /* 0x000fc800078e0a0c */
[----:B------:R1:W2:Y:S02]  /*0210*/  F2I.FTZ.U32.TRUNC.NTZ R3, R2 ;  /* 0x0000000200037305 */ /* 0x0002a4000021f000 */
[----:B-1----:R-:W-:Y:S02]  /*0220*/  IMAD.MOV.U32 R2, RZ, RZ, RZ ;  /* 0x000000ffff027224 */ /* 0x002fe400078e00ff */
[----:B--2---:R-:W-:-:S04]  /*0230*/  IMAD.MOV R6, RZ, RZ, -R3 ;  /* 0x000000ffff067224 */ /* 0x004fc800078e0a03 */
[----:B------:R-:W-:Y:S02]  /*0240*/  IMAD R11, R6, R7, RZ ;  /* 0x00000007060b7224 */ /* 0x000fe400078e02ff */
[----:B------:R-:W-:Y:S02]  /*0250*/  IMAD.MOV.U32 R6, RZ, RZ, R10 ;  /* 0x000000ffff067224 */ /* 0x000fe400078e000a */
[----:B------:R-:W-:-:S06]  /*0260*/  IMAD.HI.U32 R3, R3, R11, R2 ;  /* 0x0000000b03037227 */ /* 0x000fcc00078e0002 */
[----:B------:R-:W-:-:S04]  /*0270*/  IMAD.HI.U32 R3, R3, R6, RZ ;  /* 0x0000000603037227 */ /* 0x000fc800078e00ff */
[----:B------:R-:W-:-:S05]  /*0280*/  IMAD R0, R3, R0, R6 ;  /* 0x0000000003007224 */ /* 0x000fca00078e0206 */
[----:B------:R-:W-:-:S13]  /*0290*/  ISETP.GT.U32.AND P1, PT, R7, R0, PT ;  /* 0x000000000700720c */ /* 0x000fda0003f24070 */
[----:B------:R-:W-:Y:S02]  /*02a0*/  @!P1 IMAD.IADD R0, R0, 0x1, -R7 ;  /* 0x0000000100009824 */ /* 0x000fe400078e0a07 */
[----:B------:R-:W-:Y:S01]  /*02b0*/  @!P1 VIADD R3, R3, 0x1 ;  /* 0x0000000103039836 */ /* 0x000fe20000000000 */
[----:B------:R-:W-:Y:S02]  /*02c0*/  ISETP.NE.AND P1, PT, R4, RZ, PT ;  /* 0x000000ff0400720c */ /* 0x000fe40003f25270 */
[----:B------:R-:W-:Y:S02]  /*02d0*/  ISETP.GE.U32.AND P0, PT, R0, R7, PT ;  /* 0x000000070000720c */ /* 0x000fe40003f06070 */
[----:B------:R-:W-:-:S04]  /*02e0*/  LOP3.LUT R0, R5, R4, RZ, 0x3c, !PT ;  /* 0x0000000405007212 */ /* 0x000fc800078e3cff */
[----:B------:R-:W-:Y:S01]  /*02f0*/  ISETP.GE.AND P2, PT, R0, RZ, PT ;  /* 0x000000ff0000720c */ /* 0x000fe20003f46270 */
[----:B------:R-:W-:-:S06]  /*0300*/  VIADD R0, R8, 0x7f ;  /* 0x0000007f08007836 */ /* 0x000fcc0000000000 */
[----:B------:R-:W-:-:S04]  /*0310*/  @P0 VIADD R3, R3, 0x1 ;  /* 0x0000000103030836 */ /* 0x000fc80000000000 */
[----:B------:R-:W-:Y:S01]  /*0320*/  IMAD.MOV.U32 R2, RZ, RZ, R3 ;  /* 0x000000ffff027224 */ /* 0x000fe200078e0003 */
[----:B------:R-:W-:-:S03]  /*0330*/  SHF.R.S32.HI R3, RZ, 0x1f, R0 ;  /* 0x0000001fff037819 */ /* 0x000fc60000011400 */
[----:B------:R-:W-:Y:S01]  /*0340*/  @!P2 IMAD.MOV R2, RZ, RZ, -R2 ;  /* 0x000000ffff02a224 */ /* 0x000fe200078e0a02 */
[----:B------:R-:W-:Y:S02]  /*0350*/  @!P1 LOP3.LUT R2, RZ, R4, RZ, 0x33, !PT ;  /* 0x00000004ff029212 */ /* 0x000fe400078e33ff */
[----:B------:R-:W-:-:S03]  /*0360*/  LEA.HI R3, R3, R0, RZ, 0x7 ;  /* 0x0000000003037211 */ /* 0x000fc600078f38ff */
[----:B------:R-:W-:Y:S02]  /*0370*/  IMAD.SHL.U32 R6, R2, 0x8, RZ ;  /* 0x0000000802067824 */ /* 0x000fe400078e00ff */
[----:B------:R-:W-:-:S03]  /*0380*/  IMAD.MOV R2, RZ, RZ, -R2 ;  /* 0x000000ffff027224 */ /* 0x000fc600078e0a02 */
[----:B------:R-:W-:Y:S01]  /*0390*/  LEA.HI.SX32 R3, R3, -R6, 0x19 ;  /* 0x8000000603037211 */ /* 0x000fe200078fcaff */
[----:B------:R-:W-:-:S03]  /*03a0*/  IMAD R4, R4, R2, R5 ;  /* 0x0000000204047224 */ /* 0x000fc600078e0205 */
[----:B------:R-:W-:Y:S02]  /*03b0*/  VIMNMX R13, PT, PT, R3, 0x8, PT ;  /* 0x00000008030d7848 */ /* 0x000fe40003fe0100 */
[----:B------:R-:W-:Y:S02]  /*03c0*/  IABS R11, R4 ;  /* 0x00000004000b7213 */ /* 0x000fe40000000000 */
[----:B------:R-:W-:-:S04]  /*03d0*/  IABS R7, R13 ;  /* 0x0000000d00077213 */ /* 0x000fc80000000000 */
[----:B------:R-:W1:Y:S08]  /*03e0*/  I2F.RP R0, R7 ;  /* 0x0000000700007306 */ /* 0x000e700000209400 */
[----:B-1----:R-:W1:Y:S02]  /*03f0*/  MUFU.RCP R0, R0 ;  /* 0x0000000000007308 */ /* 0x002e640000001000 */
[----:B-1----:R-:W-:-:S06]  /*0400*/  VIADD R3, R0, 0xffffffe ;  /* 0x0ffffffe00037836 */ /* 0x002fcc0000000000 */
[----:B------:R-:W1:Y:S02]  /*0410*/  F2I.FTZ.U32.TRUNC.NTZ R3, R3 ;  /* 0x0000000300037305 */ /* 0x000e64000021f000 */
[----:B-1----:R-:W-:-:S04]  /*0420*/  IMAD.MOV R10, RZ, RZ, -R3 ;  /* 0x000000ffff0a7224 */ /* 0x002fc800078e0a03 */
[----:B------:R-:W-:Y:S01]  /*0430*/  IMAD.MOV.U32 R2, RZ, RZ, R10 ;  /* 0x000000ffff027224 */ /* 0x000fe200078e000a */
[----:B------:R-:W-:-:S03]  /*0440*/  IABS R10, R13 ;  /* 0x0000000d000a7213 */ /* 0x000fc60000000000 */
[----:B------:R-:W-:Y:S02]  /*0450*/  IMAD R5, R2, R7, RZ ;  /* 0x0000000702057224 */ /* 0x000fe400078e02ff */
[----:B------:R-:W-:Y:S02]  /*0460*/  IMAD.MOV.U32 R2, RZ, RZ, RZ ;  /* 0x000000ffff027224 */ /* 0x000fe400078e00ff */
[----:B------:R-:W-:Y:S02]  /*0470*/  IMAD.MOV R0, RZ, RZ, -R10 ;  /* 0x000000ffff007224 */ /* 0x000fe400078e0a0a */
[----:B------:R-:W-:Y:S01]  /*0480*/  IMAD.HI.U32 R2, R3, R5, R2 ;  /* 0x0000000503027227 */ /* 0x000fe200078e0002 */
[----:B------:R-:W-:-:S05]  /*0490*/  LOP3.LUT R3, R123, 0x7f, RZ, 0xc0, !PT ;  /* 0x0000007f7b037812 */ /* 0x000fca00078ec0ff */
        /* <DEDUP_REMOVED lines=8> */
[----:B------:R-:W-:-:S07]  /*0520*/  ISETP.GE.AND P2, PT, R0, RZ, PT ;  /* 0x000000ff0000720c */ /* 0x000fce0003f46270 */
[----:B------:R-:W-:-:S06]  /*0530*/  @P0 VIADD R2, R2, 0x1 ;  /* 0x0000000102020836 */ /* 0x000fcc0000000000 */
[----:B------:R-:W-:Y:S01]  /*0540*/  @!P2 IMAD.MOV R2, RZ, RZ, -R2 ;  /* 0x000000ffff02a224 */ /* 0x000fe200078e0a02 */
[----:B------:R-:W-:-:S05]  /*0550*/  @!P1 LOP3.LUT R2, RZ, R13, RZ, 0x33, !PT ;  /* 0x0000000dff029212 */ /* 0x000fca00078e33ff */
[----:B------:R-:W-:-:S04]  /*0560*/  IMAD.MOV R0, RZ, RZ, -R2 ;  /* 0x000000ffff007224 */ /* 0x000fc800078e0a02 */
[----:B------:R-:W-:-:S04]  /*0570*/  IMAD R0, R13, R0, R4 ;  /* 0x000000000d007224 */ /* 0x000fc800078e0204 */
[----:B------:R-:W-:-:S04]  /*0580*/  IMAD.IADD R0, R6, 0x1, R0 ;  /* 0x0000000106007824 */ /* 0x000fc800078e0200 */
[----:B------:R-:W-:Y:S02]  /*0590*/  IMAD R114, R0, 0x80, R3 ;  /* 0x0000008000727824 */ /* 0x000fe400078e0203 */
[----:B------:R-:W-:Y:S01]  /*05a0*/  IMAD.SHL.U32 R0, R2, 0x80, RZ ;  /* 0x0000008002007824 */ /* 0x000fe200078e00ff */
[----:B0-----:R-:W-:Y:S06]  /*05b0*/  BRA.U UP0, `(.L_x_0) ;  /* 0x00000001005c7547 */ /* 0x001fec000b800000 */
[C---:B------:R-:W-:Y:S01]  /*05c0*/  LOP3.LUT R2, R123.reuse, 0x80, RZ, 0xc0, !PT ;  /* 0x000000807b027812 */ /* 0x040fe200078ec0ff */
[C---:B------:R-:W-:Y:S01]  /*05d0*/  IMAD.SHL.U32 R117, R123.reuse, 0x2, RZ ;  /* 0x000000027b757824 */ /* 0x040fe200078e00ff */
[----:B------:R-:W-:Y:S01]  /*05e0*/  CS2R R52, SRZ ;  /* 0x0000000000347805 */ /* 0x000fe2000001ff00 */
[C---:B------:R-:W-:Y:S01]  /*05f0*/  IMAD.SHL.U32 R115, R123.reuse, 0x40, RZ ;  /* 0x000000407b737824 */ /* 0x040fe200078e00ff */
[----:B------:R-:W-:Y:S01]  /*0600*/  R2UR UR8, R2 ;  /* 0x00000000020872ca */ /* 0x000fe200000e0000 */
[----:B------:R-:W-:Y:S01]  /*0610*/  IMAD.SHL.U32 R116, R123, 0x8, RZ ;  /* 0x000000087b747824 */ /* 0x000fe200078e00ff */
[----:B------:R-:W-:Y:S02]  /*0620*/  SHF.R.U32.HI R123, RZ, 0x2, R123 ;  /* 0x00000002ff7b7819 */ /* 0x000fe4000001167b */
[----:B------:R-:W-:Y:S02]  /*0630*/  CS2R R54, SRZ ;  /* 0x0000000000367805 */ /* 0x000fe4000001ff00 */
[----:B------:R-:W-:-:S02]  /*0640*/  CS2R R48, SRZ ;  /* 0x0000000000307805 */ /* 0x000fc4000001ff00 */
[----:B------:R-:W-:Y:S02]  /*0650*/  CS2R R50, SRZ ;  /* 0x0000000000327805 */ /* 0x000fe4000001ff00 */
[----:B------:R-:W-:Y:S02]  /*0660*/  CS2R R44, SRZ ;  /* 0x00000000002c7805 */ /* 0x000fe4000001ff00 */
[----:B------:R-:W-:Y:S02]  /*0670*/  CS2R R46, SRZ ;  /* 0x00000000002e7805 */ /* 0x000fe4000001ff00 */
[----:B------:R-:W-:Y:S02]  /*0680*/  CS2R R40, SRZ ;  /* 0x0000000000287805 */ /* 0x000fe4000001ff00 */
        /* <DEDUP_REMOVED lines=8> */
[----:B------:R-:W-:Y:S01]  /*0710*/  CS2R R26, SRZ ;  /* 0x00000000001a7805 */ /* 0x000fe2000001ff00 */
[----:B------:R-:W-:Y:S06]  /*0720*/  BRA `(.L_x_1) ;  /* 0x0000001c00407947 */ /* 0x000fec0003800000 */
.L_x_0:
[----:B------:R-:W-:Y:S01]  /*0730*/  IABS R15, R8 ;  /* 0x00000008000f7213 */ /* 0x000fe20000000000 */
[C---:B------:R-:W-:Y:S01]  /*0740*/  IMAD.SHL.U32 R117, R123.reuse, 0x2, RZ ;  /* 0x000000027b757824 */ /* 0x040fe200078e00ff */
[----:B------:R-:W-:Y:S01]  /*0750*/  IABS R19, R9 ;  /* 0x0000000900137213 */ /* 0x000fe20000000000 */
[C---:B------:R-:W-:Y:S01]  /*0760*/  IMAD.SHL.U32 R116, R123.reuse, 0x8, RZ ;  /* 0x000000087b747824 */ /* 0x040fe200078e00ff */
[----:B------:R-:W0:Y:S01]  /*0770*/  I2F.RP R6, R15 ;  /* 0x0000000f00067306 */ /* 0x000e220000209400 */
[C---:B------:R-:W-:Y:S01]  /*0780*/  LOP3.LUT R17, R123.reuse, 0x3, RZ, 0xc0, !PT ;  /* 0x000000037b117812 */ /* 0x040fe200078ec0ff */
[C---:B------:R-:W-:Y:S01]  /*0790*/  IMAD.SHL.U32 R115, R123.reuse, 0x40, RZ ;  /* 0x000000407b737824 */ /* 0x040fe200078e00ff */
[----:B------:R-:W-:Y:S01]  /*07a0*/  IABS R12, R114 ;  /* 0x00000072000c7213 */ /* 0x000fe20000000000 */
[----:B------:R-:W1:Y:S01]  /*07b0*/  LDCU UR13, c[0x0][0x3a4] ;  /* 0x00007480ff0d77ac */ /* 0x000e620008000800 */
[----:B------:R-:W-:Y:S02]  /*07c0*/  LOP3.LUT R16, R123, 0x180, RZ, 0xc0, !PT ;  /* 0x000001807b107812 */ /* 0x000fe400078ec0ff */
[----:B------:R-:W-:-:S02]  /*07d0*/  CS2R R52, SRZ ;  /* 0x0000000000347805 */ /* 0x000fc4000001ff00 */
[C---:B------:R-:W-:Y:S01]  /*07e0*/  LEA.HI R18, R123.reuse, R0, RZ, 0x1b ;  /* 0x000000007b127211 */ /* 0x040fe200078fd8ff */
[----:B------:R-:W2:Y:S01]  /*07f0*/  I2F.RP R4, R19 ;  /* 0x0000001300047306 */ /* 0x000ea20000209400 */
[----:B------:R-:W-:Y:S01]  /*0800*/  LOP3.LUT R11, R123, 0x80, RZ, 0xc0, !PT ;  /* 0x000000807b0b7812 */ /* 0x000fe200078ec0ff */
[----:B------:R-:W3:Y:S01]  /*0810*/  LDCU UR9, c[0x0][0x3b0] ;  /* 0x00007600ff0977ac */ /* 0x000ee20008000800 */
[----:B------:R-:W-:Y:S01]  /*0820*/  ISETP.GE.AND P6, PT, R114, RZ, PT ;  /* 0x000000ff7200720c */ /* 0x000fe20003fc6270 */
[C---:B------:R-:W-:Y:S01]  /*0830*/  VIADD R14, R18.reuse, 0x70 ;  /* 0x00000070120e7836 */ /* 0x040fe20000000000 */
[----:B------:R-:W-:Y:S01]  /*0840*/  R2UR UR8, R11 ;  /* 0x000000000b0872ca */ /* 0x000fe200000e0000 */
[C---:B------:R-:W-:Y:S01]  /*0850*/  VIADD R25, R18.reuse, 0x30 ;  /* 0x0000003012197836 */ /* 0x040fe20000000000 */
[----:B------:R-:W4:Y:S01]  /*0860*/  LDCU.128 UR16, c[0x0][0x380] ;  /* 0x00007000ff1077ac */ /* 0x000f220008000c00 */
[----:B0-----:R-:W0:Y:S01]  /*0870*/  MUFU.RCP R6, R6 ;  /* 0x0000000600067308 */ /* 0x001e220000001000 */
[----:B------:R-:W-:Y:S01]  /*0880*/  VIADD R20, R18, 0x50 ;  /* 0x0000005012147836 */ /* 0x000fe20000000000 */
[----:B------:R-:W-:Y:S01]  /*0890*/  ISETP.GE.AND P5, PT, R14, RZ, PT ;  /* 0x000000ff0e00720c */ /* 0x000fe20003fa6270 */
[----:B------:R-:W5:Y:S01]  /*08a0*/  LDCU UR12, c[0x0][0x3ac] ;  /* 0x00007580ff0c77ac */ /* 0x000f620008000800 */
[----:B------:R-:W-:-:S02]  /*08b0*/  LOP3.LUT R97, R123, 0x1f, RZ, 0xc0, !PT ;  /* 0x0000001f7b617812 */ /* 0x000fc400078ec0ff */
[----:B------:R-:W-:Y:S02]  /*08c0*/  CS2R R54, SRZ ;  /* 0x0000000000367805 */ /* 0x000fe4000001ff00 */
[----:B------:R-:W-:Y:S01]  /*08d0*/  IABS R11, R20 ;  /* 0x00000014000b7213 */ /* 0x000fe20000000000 */
[----:B------:R-:W-:Y:S01]  /*08e0*/  USHF.R.S32.HI UR6, URZ, 0x1f, UR4 ;  /* 0x0000001fff067899 */ /* 0x000fe20008011404 */
[----:B--2---:R-:W2:Y:S01]  /*08f0*/  MUFU.RCP R4, R4 ;  /* 0x0000000400047308 */ /* 0x004ea20000001000 */
[----:B------:R-:W-:Y:S02]  /*0900*/  ISETP.GE.AND P0, PT, R20, RZ, PT ;  /* 0x000000ff1400720c */ /* 0x000fe40003f06270 */
[----:B------:R-:W-:Y:S02]  /*0910*/  CS2R R48, SRZ ;  /* 0x0000000000307805 */ /* 0x000fe4000001ff00 */
[----:B------:R-:W-:Y:S01]  /*0920*/  SHF.R.U32.HI R66, RZ, 0x4, R16 ;  /* 0x00000004ff427819 */ /* 0x000fe20000011610 */
[----:B------:R-:W-:Y:S01]  /*0930*/  ULEA.HI UR6, UR6, UR4, URZ, 0x5 ;  /* 0x0000000406067291 */ /* 0x000fe2000f8f28ff */
[----:B------:R-:W-:-:S02]  /*0940*/  CS2R R50, SRZ ;  /* 0x0000000000327805 */ /* 0x000fc4000001ff00 */
[----:B------:R-:W-:Y:S02]  /*0950*/  CS2R R44, SRZ ;  /* 0x00000000002c7805 */ /* 0x000fe4000001ff00 */
[----:B------:R-:W-:Y:S02]  /*0960*/  LOP3.LUT R66, R66, 0x1ff, R123, 0x78, !PT ;  /* 0x000001ff42427812 */ /* 0x000fe400078e787b */
[----:B------:R-:W-:Y:S01]  /*0970*/  CS2R R46, SRZ ;  /* 0x00000000002e7805 */ /* 0x000fe2000001ff00 */
[----:B0-----:R-:W-:Y:S01]  /*0980*/  VIADD R5, R6, 0xffffffe ;  /* 0x0ffffffe06057836 */ /* 0x001fe20000000000 */
[----:B------:R-:W-:Y:S02]  /*0990*/  CS2R R40, SRZ ;  /* 0x0000000000287805 */ /* 0x000fe4000001ff00 */
[----:B------:R-:W-:Y:S02]  /*09a0*/  CS2R R42, SRZ ;  /* 0x00000000002a7805 */ /* 0x000fe4000001ff00 */
[----:B------:R-:W-:Y:S01]  /*09b0*/  CS2R R36, SRZ ;  /* 0x0000000000247805 */ /* 0x000fe2000001ff00 */
[----:B-----5:R-:W-:Y:S01]  /*09c0*/  IMAD R95, R97, UR12, RZ ;  /* 0x0000000c615f7c24 */ /* 0x020fe2000f8e02ff */
[----:B------:R-:W-:Y:S01]  /*09d0*/  USHF.L.U32 UR4, UR12, 0x5, URZ ;  /* 0x000000050c047899 */ /* 0x000fe200080006ff */
[----:B------:R-:W0:Y:S01]  /*09e0*/  F2I.FTZ.U32.TRUNC.NTZ R5, R5 ;  /* 0x0000000500057305 */ /* 0x000e22000021f000 */
[----:B------:R-:W-:Y:S01]  /*09f0*/  CS2R R38, SRZ ;  /* 0x0000000000267805 */ /* 0x000fe2000001ff00 */
[----:B--2---:R-:W-:Y:S01]  /*0a00*/  VIADD R2, R4, 0xffffffe ;  /* 0x0ffffffe04027836 */ /* 0x004fe20000000000 */
[----:B------:R-:W-:Y:S01]  /*0a10*/  CS2R R32, SRZ ;  /* 0x0000000000207805 */ /* 0x000fe2000001ff00 */
[----:B------:R-:W-:Y:S01]  /*0a20*/  IMAD.MOV.U32 R4, RZ, RZ, RZ ;  /* 0x000000ffff047224 */ /* 0x000fe200078e00ff */
[----:B------:R-:W-:-:S02]  /*0a30*/  CS2R R34, SRZ ;  /* 0x0000000000227805 */ /* 0x000fc4000001ff00 */
[----:B------:R-:W-:Y:S02]  /*0a40*/  CS2R R28, SRZ ;  /* 0x00000000001c7805 */ /* 0x000fe4000001ff00 */
[----:B------:R-:W-:Y:S01]  /*0a50*/  CS2R R30, SRZ ;  /* 0x00000000001e7805 */ /* 0x000fe2000001ff00 */
[----:B------:R2:W5:Y:S01]  /*0a60*/  F2I.FTZ.U32.TRUNC.NTZ R3, R2 ;  /* 0x0000000200037305 */ /* 0x000562000021f000 */
[----:B------:R-:W-:Y:S01]  /*0a70*/  SHF.R.S32.HI R110, RZ, 0x1f, R95 ;  /* 0x0000001fff6e7819 */ /* 0x000fe2000001145f */
[----:B------:R-:W-:Y:S02]  /*0a80*/  USHF.R.S32.HI UR6, URZ, 0x5, UR6 ;  /* 0x00000005ff067899 */ /* 0x000fe40008011406 */
[----:B------:R-:W-:Y:S01]  /*0a90*/  USHF.R.S32.HI UR12, URZ, 0x1f, UR4 ;  /* 0x0000001fff0c7899 */ /* 0x000fe20008011404 */
[----:B0-----:R-:W-:Y:S02]  /*0aa0*/  IMAD.MOV R10, RZ, RZ, -R5 ;  /* 0x000000ffff0a7224 */ /* 0x001fe400078e0a05 */
[----:B--2---:R-:W-:-:S02]  /*0ab0*/  IMAD R2, R17, 0x220, RZ ;  /* 0x0000022011027824 */ /* 0x004fc400078e02ff */
[----:B------:R-:W-:-:S04]  /*0ac0*/  IMAD R7, R10, R15, RZ ;  /* 0x0000000f0a077224 */ /* 0x000fc800078e02ff */
[----:B------:R-:W-:Y:S01]  /*0ad0*/  IMAD.HI.U32 R6, R5, R7, R4 ;  /* 0x0000000705067227 */ /* 0x000fe200078e0004 */
[----:B------:R-:W-:Y:S02]  /*0ae0*/  SHF.R.U32.HI R4, RZ, 0x2, R123 ;  /* 0x00000002ff047819 */ /* 0x000fe4000001167b */
[----:B------:R-:W-:Y:S01]  /*0af0*/  SHF.R.U32.HI R7, RZ, 0x3, R16 ;  /* 0x00000003ff077819 */ /* 0x000fe20000011610 */
[----:B-----5:R-:W-:Y:S01]  /*0b00*/  IMAD.MOV R10, RZ, RZ, -R3 ;  /* 0x000000ffff0a7224 */ /* 0x020fe200078e0a03 */
[----:B------:R-:W-:Y:S01]  /*0b10*/  SGXT.U32 R4, R4, 0x3 ;  /* 0x000000030404781a */ /* 0x000fe20000000000 */
[----:B------:R-:W-:Y:S01]  /*0b20*/  IMAD.HI.U32 R6, R6, R12, RZ ;  /* 0x0000000c06067227 */ /* 0x000fe200078e00ff */
[----:B------:R-:W-:Y:S02]  /*0b30*/  SHF.R.U32.HI R5, RZ, 0x5, R123 ;  /* 0x00000005ff057819 */ /* 0x000fe4000001167b */
[----:B------:R-:W-:Y:S01]  /*0b40*/  LOP3.LUT R4, R2, R4, R7, 0x1e, !PT ;  /* 0x0000000402047212 */ /* 0x000fe200078e1e07 */
[----:B------:R-:W-:Y:S01]  /*0b50*/  IMAD.MOV R7, RZ, RZ, -R6 ;  /* 0x000000ffff077224 */ /* 0x000fe200078e0a06 */
[----:B------:R-:W-:Y:S01]  /*0b60*/  SGXT.U32 R5, R5, 0x4 ;  /* 0x000000040505781a */ /* 0x000fe20000000000 */
[----:B------:R-:W-:Y:S01]  /*0b70*/  IMAD.MOV.U32 R2, RZ, RZ, RZ ;  /* 0x000000ffff027224 */ /* 0x000fe200078e00ff */
[----:B------:R-:W-:Y:S01]  /*0b80*/  LOP3.LUT R113, R4, 0x110, RZ, 0x3c, !PT ;  /* 0x0000011004717812 */ /* 0x000fe200078e3cff */
[----:B------:R-:W-:Y:S01]  /*0b90*/  IMAD R12, R15, R7, R12 ;  /* 0x000000070f0c7224 */ /* 0x000fe200078e020c */
[----:B------:R-:W-:Y:S01]  /*0ba0*/  LOP3.LUT R21, R0, R5, RZ, 0xfc, !PT ;  /* 0x0000000500157212 */ /* 0x000fe200078efcff */
[----:B------:R-:W-:Y:S01]  /*0bb0*/  IMAD R5, R10, R19, RZ ;  /* 0x000000130a057224 */ /* 0x000fe200078e02ff */
[----:B------:R-:W-:-:S02]  /*0bc0*/  IABS R10, R14 ;  /* 0x0000000e000a7213 */ /* 0x000fc40000000000 */
[----:B------:R-:W-:Y:S01]  /*0bd0*/  ISETP.GT.U32.AND P1, PT, R15, R12, PT ;  /* 0x0000000c0f00720c */ /* 0x000fe20003f24070 */
[----:B------:R-:W-:Y:S01]  /*0be0*/  IMAD.HI.U32 R2, R3, R5, R2 ;  /* 0x0000000503027227 */ /* 0x000fe200078e0002 */
[C---:B------:R-:W-:Y:S02]  /*0bf0*/  LOP3.LUT R23, R21.reuse, 0x60, RZ, 0xfc, !PT ;  /* 0x0000006015177812 */ /* 0x040fe400078efcff */
[C---:B------:R-:W-:Y:S01]  /*0c00*/  LOP3.LUT R24, R21.reuse, 0x40, RZ, 0xfc, !PT ;  /* 0x0000004015187812 */ /* 0x040fe200078efcff */
[----:B------:R-:W-:Y:S01]  /*0c10*/  IMAD.MOV.U32 R6, RZ, RZ, R10 ;  /* 0x000000ffff067224 */ /* 0x000fe200078e000a */
[----:B------:R-:W-:Y:S02]  /*0c20*/  IABS R10, R23 ;  /* 0x00000017000a7213 */ /* 0x000fe40000000000 */
[----:B------:R-:W-:Y:S01]  /*0c30*/  IABS R13, R24 ;  /* 0x00000018000d7213 */ /* 0x000fe20000000000 */
[----:B------:R-:W-:Y:S01]  /*0c40*/  IMAD.HI.U32 R3, R2, R6, RZ ;  /* 0x0000000602037227 */ /* 0x000fe200078e00ff */
[----:B------:R-:W-:-:S02]  /*0c50*/  LOP3.LUT R26, R21, 0x20, RZ, 0xfc, !PT ;  /* 0x00000020151a7812 */ /* 0x000fc400078efcff */
[----:B------:R-:W-:Y:S01]  /*0c60*/  IABS R22, R21 ;  /* 0x0000001500167213 */ /* 0x000fe20000000000 */
[----:B------:R-:W-:Y:S01]  /*0c70*/  @!P1 IMAD.IADD R12, R12, 0x1, -R15 ;  /* 0x000000010c0c9824 */ /* 0x000fe200078e0a0f */
[C---:B------:R-:W-:Y:S01]  /*0c80*/  LOP3.LUT R112, R4.reuse, 0x40, RZ, 0x3c, !PT ;  /* 0x0000004004707812 */ /* 0x040fe200078e3cff */
[----:B------:R-:W-:Y:S01]  /*0c90*/  IMAD.MOV R3, RZ, RZ, -R3 ;  /* 0x000000ffff037224 */ /* 0x000fe200078e0a03 */
[----:B------:R-:W-:Y:S01]  /*0ca0*/  LOP3.LUT R111, R4, 0x150, RZ, 0x3c, !PT ;  /* 0x00000150046f7812 */ /* 0x000fe200078e3cff */
[----:B------:R-:W-:Y:S01]  /*0cb0*/  IMAD.HI.U32 R5, R2, R10, RZ ;  /* 0x0000000a02057227 */ /* 0x000fe200078e00ff */
[----:B------:R-:W-:-:S03]  /*0cc0*/  ISETP.GT.U32.AND P2, PT, R15, R12, PT ;  /* 0x0000000c0f00720c */ /* 0x000fc60003f44070 */
[C---:B------:R-:W-:Y:S02]  /*0cd0*/  IMAD R3, R19.reuse, R3, R6 ;  /* 0x0000000313037224 */ /* 0x040fe400078e0206 */
[----:B------:R-:W-:Y:S02]  /*0ce0*/  IMAD.MOV R5, RZ, RZ, -R5 ;  /* 0x000000ffff057224 */ /* 0x000fe400078e0a05 */
[----:B------:R-:W-:Y:S01]  /*0cf0*/  IMAD.HI.U32 R7, R2, R13, RZ ;  /* 0x0000000d02077227 */ /* 0x000fe200078e00ff */
[----:B------:R-:W-:-:S03]  /*0d00*/  ISETP.GT.U32.AND P1, PT, R19, R3, PT ;  /* 0x000000031300720c */ /* 0x000fc60003f24070 */
[C---:B------:R-:W-:Y:S02]  /*0d10*/  IMAD R5, R19.reuse, R5, R10 ;  /* 0x0000000513057224 */ /* 0x040fe400078e020a */
[----:B------:R-:W-:Y:S01]  /*0d20*/  IMAD.MOV R14, RZ, RZ, -R7 ;  /* 0x000000ffff0e7224 */ /* 0x000fe200078e0a07 */
[----:B------:R-:W-:Y:S01]  /*0d30*/  IABS R7, R25 ;  /* 0x0000001900077213 */ /* 0x000fe20000000000 */
[----:B------:R-:W-:Y:S01]  /*0d40*/  @!P2 IMAD.IADD R12, R12, 0x1, -R15 ;  /* 0x000000010c0ca824 */ /* 0x000fe200078e0a0f */
[C---:B------:R-:W-:Y:S01]  /*0d50*/  ISETP.GT.U32.AND P3, PT, R19.reuse, R5, PT ;  /* 0x000000051300720c */ /* 0x040fe20003f64070 */
[----:B------:R-:W-:Y:S01]  /*0d60*/  IMAD R10, R19, R14, R13 ;  /* 0x0000000e130a7224 */ /* 0x000fe200078e020d */
[----:B------:R-:W-:Y:S01]  /*0d70*/  ISETP.NE.AND P2, PT, R8, RZ, PT ;  /* 0x000000ff0800720c */ /* 0x000fe20003f45270 */
[----:B------:R-:W-:Y:S01]  /*0d80*/  IMAD.MOV.U32 R14, RZ, RZ, R7 ;  /* 0x000000ffff0e7224 */ /* 0x000fe200078e0007 */
[----:B------:R-:W-:Y:S01]  /*0d90*/  IABS R7, R26 ;  /* 0x0000001a00077213 */ /* 0x000fe20000000000 */
[----:B------:R-:W-:-:S04]  /*0da0*/  IMAD.HI.U32 R6, R2, R11, RZ ;  /* 0x0000000b02067227 */ /* 0x000fc800078e00ff */
[----:B------:R-:W-:Y:S02]  /*0db0*/  IMAD.MOV.U32 R15, RZ, RZ, R12 ;  /* 0x000000ffff0f7224 */ /* 0x000fe400078e000c */
[----:B------:R-:W-:Y:S02]  /*0dc0*/  IMAD.MOV R6, RZ, RZ, -R6 ;  /* 0x000000ffff067224 */ /* 0x000fe400078e0a06 */
[----:B------:R-:W-:Y:S02]  /*0dd0*/  VIADD R13, R18, 0x10 ;  /* 0x00000010120d7836 */ /* 0x000fe40000000000 */
[----:B------:R-:W-:Y:S01]  /*0de0*/  @!P6 IMAD.MOV R15, RZ, RZ, -R15 ;  /* 0x000000ffff0fe224 */ /* 0x000fe200078e0a0f */
[----:B------:R-:W-:Y:S01]  /*0df0*/  ISETP.GT.U32.AND P6, PT, R19, R10, PT ;  /* 0x0000000a1300720c */ /* 0x000fe20003fc4070 */
[----:B------:R-:W-:Y:S01]  /*0e00*/  IMAD.MOV.U32 R18, RZ, RZ, R7 ;  /* 0x000000ffff127224 */ /* 0x000fe200078e0007 */
[----:B------:R-:W-:Y:S01]  /*0e10*/  IABS R20, R13 ;  /* 0x0000000d00147213 */ /* 0x000fe20000000000 */
[----:B------:R-:W-:Y:S01]  /*0e20*/  IMAD.HI.U32 R7, R2, R14, RZ ;  /* 0x0000000e02077227 */ /* 0x000fe200078e00ff */
[----:B------:R-:W-:-:S03]  /*0e30*/  @!P2 LOP3.LUT R15, RZ, R8, RZ, 0x33, !PT ;  /* 0x00000008ff0fa212 */ /* 0x000fc600078e33ff */
[----:B------:R-:W-:Y:S02]  /*0e40*/  @!P1 IMAD.IADD R3, R3, 0x1, -R19 ;  /* 0x0000000103039824 */ /* 0x000fe400078e0a13 */
[C---:B------:R-:W-:Y:S02]  /*0e50*/  IMAD R6, R19.reuse, R6, R11 ;  /* 0x0000000613067224 */ /* 0x040fe400078e020b */
[----:B------:R-:W-:Y:S01]  /*0e60*/  IMAD.HI.U32 R11, R2, R18, RZ ;  /* 0x00000012020b7227 */ /* 0x000fe200078e00ff */
[C---:B------:R-:W-:Y:S02]  /*0e70*/  ISETP.GT.U32.AND P1, PT, R19.reuse, R3, PT ;  /* 0x000000031300720c */ /* 0x040fe40003f24070 */
[----:B------:R-:W-:Y:S01]  /*0e80*/  ISETP.GT.U32.AND P4, PT, R19, R6, PT ;  /* 0x000000061300720c */ /* 0x000fe20003f84070 */
[----:B------:R-:W-:Y:S02]  /*0e90*/  IMAD.MOV R7, RZ, RZ, -R7 ;  /* 0x000000ffff077224 */ /* 0x000fe400078e0a07 */
[----:B------:R-:W-:-:S02]  /*0ea0*/  @!P3 IMAD.IADD R5, R5, 0x1, -R19 ;  /* 0x000000010505b824 */ /* 0x000fc400078e0a13 */
[----:B------:R-:W-:Y:S02]  /*0eb0*/  IMAD.MOV R12, RZ, RZ, -R11 ;  /* 0x000000ffff0c7224 */ /* 0x000fe400078e0a0b */
[C---:B------:R-:W-:Y:S01]  /*0ec0*/  IMAD R11, R19.reuse, R7, R14 ;  /* 0x00000007130b7224 */ /* 0x040fe200078e020e */
[----:B------:R-:W-:Y:S01]  /*0ed0*/  ISETP.GT.U32.AND P3, PT, R19, R5, PT ;  /* 0x000000051300720c */ /* 0x000fe20003f64070 */
[----:B------:R-:W-:-:S04]  /*0ee0*/  IMAD.HI.U32 R7, R2, R20, RZ ;  /* 0x0000001402077227 */ /* 0x000fc800078e00ff */
[----:B------:R-:W-:Y:S01]  /*0ef0*/  @!P6 IMAD.IADD R10, R10, 0x1, -R19 ;  /* 0x000000010a0ae824 */ /* 0x000fe200078e0a13 */
[----:B------:R-:W-:Y:S01]  /*0f00*/  ISETP.GT.U32.AND P6, PT, R19, R11, PT ;  /* 0x0000000b1300720c */ /* 0x000fe20003fc4070 */
[----:B------:R-:W-:Y:S02]  /*0f10*/  IMAD.MOV R7, RZ, RZ, -R7 ;  /* 0x000000ffff077224 */ /* 0x000fe400078e0a07 */
[----:B------:R-:W-:Y:S02]  /*0f20*/  IMAD.MOV.U32 R14, RZ, RZ, R22 ;  /* 0x000000ffff0e7224 */ /* 0x000fe400078e0016 */
[----:B------:R-:W-:Y:S01]  /*0f30*/  @!P1 IMAD.IADD R3, R3, 0x1, -R19 ;  /* 0x0000000103039824 */ /* 0x000fe200078e0a13 */
[C---:B------:R-:W-:Y:S01]  /*0f40*/  ISETP.GT.U32.AND P1, PT, R19.reuse, R10, PT ;  /* 0x0000000a1300720c */ /* 0x040fe20003f24070 */
[C---:B------:R-:W-:Y:S02]  /*0f50*/  IMAD R8, R19.reuse, R7, R20 ;  /* 0x0000000713087224 */ /* 0x040fe400078e0214 */
[----:B------:R-:W-:-:S02]  /*0f60*/  IMAD R12, R19, R12, R18 ;  /* 0x0000000c130c7224 */ /* 0x000fc400078e0212 */
[----:B------:R-:W-:-:S04]  /*0f70*/  IMAD.HI.U32 R2, R2, R14, RZ ;  /* 0x0000000e02027227 */ /* 0x000fc800078e00ff */
[----:B------:R-:W-:Y:S01]  /*0f80*/  @!P3 IMAD.IADD R5, R5, 0x1, -R19 ;  /* 0x000000010505b824 */ /* 0x000fe200078e0a13 */
[C---:B------:R-:W-:Y:S01]  /*0f90*/  ISETP.GT.U32.AND P3, PT, R19.reuse, R8, PT ;  /* 0x000000081300720c */ /* 0x040fe20003f64070 */
[----:B------:R-:W-:Y:S01]  /*0fa0*/  @!P5 IMAD.MOV R3, RZ, RZ, -R3 ;  /* 0x000000ffff03d224 */ /* 0x000fe200078e0a03 */
[----:B------:R-:W-:Y:S01]  /*0fb0*/  ISETP.GT.U32.AND P5, PT, R19, R12, PT ;  /* 0x0000000c1300720c */ /* 0x000fe20003fa4070 */
[----:B------:R-:W-:Y:S02]  /*0fc0*/  IMAD.MOV R2, RZ, RZ, -R2 ;  /* 0x000000ffff027224 */ /* 0x000fe400078e0a02 */
[----:B------:R-:W-:Y:S01]  /*0fd0*/  @!P6 IMAD.IADD R11, R11, 0x1, -R19 ;  /* 0x000000010b0be824 */ /* 0x000fe200078e0a13 */
[----:B------:R-:W-:Y:S01]  /*0fe0*/  ISETP.GE.AND P6, PT, R23, RZ, PT ;  /* 0x000000ff1700720c */ /* 0x000fe20003fc6270 */
[----:B------:R-:W-:Y:S01]  /*0ff0*/  IMAD R14, R19, R2, R14 ;  /* 0x00000002130e7224 */ /* 0x000fe200078e020e */
[----:B------:R-:W-:Y:S01]  /*1000*/  SHF.R.S32.HI R2, RZ, 0x2, R123 ;  /* 0x00000002ff027819 */ /* 0x000fe2000001147b */
[----:B------:R-:W-:-:S02]  /*1010*/  @!P1 IMAD.IADD R10, R10, 0x1, -R19 ;  /* 0x000000010a0a9824 */ /* 0x000fc400078e0a13 */
[----:B------:R-:W-:Y:S01]  /*1020*/  IMAD.MOV.U32 R7, RZ, RZ, R5 ;  /* 0x000000ffff077224 */ /* 0x000fe200078e0005 */
[----:B------:R-:W-:Y:S01]  /*1030*/  ISETP.GT.U32.AND P1, PT, R19, R14, PT ;  /* 0x0000000e1300720c */ /* 0x000fe20003f24070 */
[--C-:B------:R-:W-:Y:S01]  /*1040*/  @!P3 IMAD.IADD R8, R8, 0x1, -R19.reuse ;  /* 0x000000010808b824 */ /* 0x100fe200078e0a13 */
[----:B------:R-:W-:Y:S01]  /*1050*/  SGXT R2, R2, 0x1 ;  /* 0x000000010202781a */ /* 0x000fe20000000200 */
[--C-:B------:R-:W-:Y:S01]  /*1060*/  @!P4 IMAD.IADD R6, R6, 0x1, -R19.reuse ;  /* 0x000000010606c824 */ /* 0x100fe200078e0a13 */
[----:B------:R-:W-:Y:S01]  /*1070*/  ISETP.GE.AND P4, PT, R25, RZ, PT ;  /* 0x000000ff1900720c */ /* 0x000fe20003f86270 */
[----:B------:R-:W-:Y:S01]  /*1080*/  @!P5 IMAD.IADD R12, R12, 0x1, -R19 ;  /* 0x000000010c0cd824 */ /* 0x000fe200078e0a13 */
[C---:B------:R-:W-:Y:S01]  /*1090*/  ISETP.GT.U32.AND P5, PT, R19.reuse, R11, PT ;  /* 0x0000000b1300720c */ /* 0x040fe20003fa4070 */
[----:B------:R-:W-:Y:S01]  /*10a0*/  @!P6 IMAD.MOV R7, RZ, RZ, -R7 ;  /* 0x000000ffff07e224 */ /* 0x000fe200078e0a07 */
[----:B------:R-:W-:Y:S01]  /*10b0*/  ISETP.GT.U32.AND P6, PT, R19, R8, PT ;  /* 0x000000081300720c */ /* 0x000fe20003fc4070 */
[----:B-1----:R-:W-:Y:S01]  /*10c0*/  IMAD R56, R15, UR13, RZ ;  /* 0x0000000d0f387c24 */ /* 0x002fe2000f8e02ff */
[C---:B------:R-:W-:Y:S01]  /*10d0*/  ISETP.GT.U32.AND P2, PT, R19.reuse, R6, PT ;  /* 0x000000061300720c */ /* 0x040fe20003f44070 */
[----:B------:R-:W0:Y:S01]  /*10e0*/  LDCU UR13, c[0x0][0x3a8] ;  /* 0x00007500ff0d77ac */ /* 0x000e220008000800 */
[----:B------:R-:W-:Y:S01]  /*10f0*/  ISETP.GT.U32.AND P3, PT, R19, R12, PT ;  /* 0x0000000c1300720c */ /* 0x000fe20003f64070 */
[----:B------:R-:W-:Y:S01]  /*1100*/  @!P1 IMAD.IADD R14, R14, 0x1, -R19 ;  /* 0x000000010e0e9824 */ /* 0x000fe200078e0a13 */
[----:B------:R-:W-:-:S02]  /*1110*/  LOP3.LUT R18, R2, 0x90, RZ, 0xc0, !PT ;  /* 0x0000009002127812 */ /* 0x000fc400078ec0ff */
[----:B------:R-:W-:Y:S02]  /*1120*/  LOP3.LUT R2, R116, 0x300, RZ, 0xc0, !PT ;  /* 0x0000030074027812 */ /* 0x000fe400078ec0ff */
[----:B------:R-:W-:Y:S01]  /*1130*/  LOP3.LUT R5, R18, 0x10, R117, 0x78, !PT ;  /* 0x0000001012057812 */ /* 0x000fe200078e7875 */
[--C-:B------:R-:W-:Y:S01]  /*1140*/  @!P5 IMAD.IADD R11, R11, 0x1, -R19.reuse ;  /* 0x000000010b0bd824 */ /* 0x100fe200078e0a13 */
[----:B------:R-:W-:Y:S01]  /*1150*/  ISETP.GT.U32.AND P1, PT, R19, R14, PT ;  /* 0x0000000e1300720c */ /* 0x000fe20003f24070 */
[--C-:B------:R-:W-:Y:S01]  /*1160*/  @!P6 IMAD.IADD R8, R8, 0x1, -R19.reuse ;  /* 0x000000010808e824 */ /* 0x100fe200078e0a13 */
[----:B------:R-:W-:Y:S01]  /*1170*/  IADD3 R5, PT, PT, R5, UR5, R2 ;  /* 0x0000000505057c10 */ /* 0x000fe2000fffe002 */
[--C-:B------:R-:W-:Y:S01]  /*1180*/  @!P2 IMAD.IADD R6, R6, 0x1, -R19.reuse ;  /* 0x000000010606a824 */ /* 0x100fe200078e0a13 */
[----:B------:R-:W-:Y:S01]  /*1190*/  LOP3.LUT R2, R115, 0x400, RZ, 0xc0, !PT ;  /* 0x0000040073027812 */ /* 0x000fe200078ec0ff */
[----:B------:R-:W-:Y:S01]  /*11a0*/  @!P3 IMAD.IADD R12, R12, 0x1, -R19 ;  /* 0x000000010c0cb824 */ /* 0x000fe200078e0a13 */
[----:B------:R-:W-:Y:S01]  /*11b0*/  ISETP.GE.AND P6, PT, R26, RZ, PT ;  /* 0x000000ff1a00720c */ /* 0x000fe20003fc6270 */
[----:B------:R-:W-:Y:S01]  /*11c0*/  @!P0 IMAD.MOV R6, RZ, RZ, -R6 ;  /* 0x000000ffff068224 */ /* 0x000fe200078e0a06 */
[----:B------:R-:W-:Y:S01]  /*11d0*/  ISETP.GE.AND P2, PT, R13, RZ, PT ;  /* 0x000000ff0d00720c */ /* 0x000fe20003f46270 */
[----:B------:R-:W-:Y:S01]  /*11e0*/  IMAD.IADD R2, R2, 0x1, R5 ;  /* 0x0000000102027824 */ /* 0x000fe200078e0205 */
[----:B------:R-:W-:Y:S01]  /*11f0*/  ISETP.GE.AND P3, PT, R24, RZ, PT ;  /* 0x000000ff1800720c */ /* 0x000fe20003f66270 */
[----:B------:R-:W-:Y:S01]  /*1200*/  @!P4 IMAD.MOV R11, RZ, RZ, -R11 ;  /* 0x000000ffff0bc224 */ /* 0x000fe200078e0a0b */
[----:B------:R-:W-:Y:S01]  /*1210*/  ISETP.GE.AND P5, PT, R21, RZ, PT ;  /* 0x000000ff1500720c */ /* 0x000fe20003fa6270 */
[----:B------:R-:W-:Y:S01]  /*1220*/  IMAD R5, R17, 0x20, R2 ;  /* 0x0000002011057824 */ /* 0x000fe200078e0202 */
[----:B------:R-:W-:Y:S01]  /*1230*/  LOP3.LUT R2, RZ, R9, RZ, 0x33, !PT ;  /* 0x00000009ff027212 */ /* 0x000fe200078e33ff */
[----:B------:R-:W-:Y:S01]  /*1240*/  @!P1 IMAD.IADD R14, R14, 0x1, -R19 ;  /* 0x000000010e0e9824 */ /* 0x000fe200078e0a13 */
[----:B------:R-:W-:-:S02]  /*1250*/  ISETP.NE.AND P1, PT, R9, RZ, PT ;  /* 0x000000ff0900720c */ /* 0x000fc40003f25270 */
[----:B------:R-:W-:Y:S02]  /*1260*/  CS2R R24, SRZ ;  /* 0x0000000000187805 */ /* 0x000fe4000001ff00 */
[----:B------:R-:W-:Y:S01]  /*1270*/  SHF.R.S32.HI R17, RZ, 0x7, R123 ;  /* 0x00000007ff117819 */ /* 0x000fe2000001147b */
[----:B------:R-:W-:Y:S01]  /*1280*/  @!P6 IMAD.MOV R12, RZ, RZ, -R12 ;  /* 0x000000ffff0ce224 */ /* 0x000fe200078e0a0c */
[C---:B------:R-:W-:Y:S01]  /*1290*/  SEL R3, R2.reuse, R3, !P1 ;  /* 0x0000000302037207 */ /* 0x040fe20004800000 */
[----:B------:R-:W-:Y:S01]  /*12a0*/  @!P2 IMAD.MOV R8, RZ, RZ, -R8 ;  /* 0x000000ffff08a224 */ /* 0x000fe200078e0a08 */
[C---:B------:R-:W-:Y:S01]  /*12b0*/  SEL R7, R2.reuse, R7, !P1 ;  /* 0x0000000702077207 */ /* 0x040fe20004800000 */
[----:B------:R-:W-:Y:S01]  /*12c0*/  @!P3 IMAD.MOV R10, RZ, RZ, -R10 ;  /* 0x000000ffff0ab224 */ /* 0x000fe200078e0a0a */
[C---:B------:R-:W-:Y:S01]  /*12d0*/  SEL R12, R2.reuse, R12, !P1 ;  /* 0x0000000c020c7207 */ /* 0x040fe20004800000 */
[----:B------:R-:W-:Y:S01]  /*12e0*/  @!P5 IMAD.MOV R14, RZ, RZ, -R14 ;  /* 0x000000ffff0ed224 */ /* 0x000fe200078e0a0e */
[C---:B------:R-:W-:Y:S01]  /*12f0*/  SEL R6, R2.reuse, R6, !P1 ;  /* 0x0000000602067207 */ /* 0x040fe20004800000 */
[----:B---3--:R-:W-:Y:S01]  /*1300*/  IMAD R3, R3, UR9, RZ ;  /* 0x0000000903037c24 */ /* 0x008fe2000f8e02ff */
[C---:B------:R-:W-:Y:S01]  /*1310*/  SEL R10, R2.reuse, R10, !P1 ;  /* 0x0000000a020a7207 */ /* 0x040fe20004800000 */
[----:B------:R-:W-:Y:S01]  /*1320*/  IMAD R7, R7, UR9, RZ ;  /* 0x0000000907077c24 */ /* 0x000fe2000f8e02ff */
[----:B------:R-:W-:Y:S01]  /*1330*/  SEL R11, R2, R11, !P1 ;  /* 0x0000000b020b7207 */ /* 0x000fe20004800000 */
[----:B------:R-:W-:Y:S01]  /*1340*/  IMAD R20, R12, UR9, RZ ;  /* 0x000000090c147c24 */ /* 0x000fe2000f8e02ff */
[----:B------:R-:W-:Y:S01]  /*1350*/  SEL R8, R2, R8, !P1 ;  /* 0x0000000802087207 */ /* 0x000fe20004800000 */
[----:B------:R-:W-:Y:S01]  /*1360*/  IMAD R18, R10, UR9, RZ ;  /* 0x000000090a127c24 */ /* 0x000fe2000f8e02ff */
[----:B------:R-:W-:Y:S01]  /*1370*/  SEL R2, R2, R14, !P1 ;  /* 0x0000000e02027207 */ /* 0x000fe20004800000 */
[----:B------:R-:W-:Y:S01]  /*1380*/  IMAD R15, R6, UR9, RZ ;  /* 0x00000009060f7c24 */ /* 0x000fe2000f8e02ff */
[----:B------:R-:W-:Y:S01]  /*1390*/  SHF.R.S32.HI R12, RZ, 0x1f, R3 ;  /* 0x0000001fff0c7819 */ /* 0x000fe20000011403 */
[----:B------:R-:W-:Y:S01]  /*13a0*/  IMAD R19, R11, UR9, RZ ;  /* 0x000000090b137c24 */ /* 0x000fe2000f8e02ff */
[----:B----4-:R-:W-:Y:S01]  /*13b0*/  IADD3 R3, P0, PT, R3, UR18, RZ ;  /* 0x0000001203037c10 */ /* 0x010fe2000ff1e0ff */
[----:B------:R-:W-:Y:S01]  /*13c0*/  IMAD R21, R8, UR9, RZ ;  /* 0x0000000908157c24 */ /* 0x000fe2000f8e02ff */
[----:B------:R-:W-:Y:S01]  /*13d0*/  SGXT R17, R17, 0x1 ;  /* 0x000000011111781a */ /* 0x000fe20000000200 */
[----:B------:R-:W-:Y:S01]  /*13e0*/  IMAD R22, R2, UR9, RZ ;  /* 0x0000000902167c24 */ /* 0x000fe2000f8e02ff */
[----:B------:R-:W-:-:S02]  /*13f0*/  SHF.R.S32.HI R14, RZ, 0x1f, R7 ;  /* 0x0000001fff0e7819 */ /* 0x000fc40000011407 */
[----:B------:R-:W-:Y:S02]  /*1400*/  CS2R R26, SRZ ;  /* 0x00000000001a7805 */ /* 0x000fe4000001ff00 */
[----:B------:R-:W-:Y:S01]  /*1410*/  IADD3 R6, P6, PT, R7, UR18, RZ ;  /* 0x0000001207067c10 */ /* 0x000fe2000ffde0ff */
[----:B0-----:R-:W-:Y:S01]  /*1420*/  IMAD R68, R68, UR13, RZ ;  /* 0x0000000d44447c24 */ /* 0x001fe2000f8e02ff */
[----:B------:R-:W-:Y:S01]  /*1430*/  IADD3 R8, P4, PT, R18, UR18, RZ ;  /* 0x0000001212087c10 */ /* 0x000fe2000ff9e0ff */
[----:B------:R-:W-:Y:S01]  /*1440*/  IMAD R69, R69, UR13, RZ ;  /* 0x0000000d45457c24 */ /* 0x000fe2000f8e02ff */
[----:B------:R-:W-:Y:S01]  /*1450*/  IADD3.X R12, PT, PT, R12, UR19, RZ, P0, !PT ;  /* 0x000000130c0c7c10 */ /* 0x000fe200087fe4ff */
[----:B------:R-:W-:Y:S01]  /*1460*/  IMAD R70, R70, UR13, RZ ;  /* 0x0000000d46467c24 */ /* 0x000fe2000f8e02ff */
[----:B------:R-:W-:Y:S01]  /*1470*/  IADD3 R7, P5, PT, R15, UR18, RZ ;  /* 0x000000120f077c10 */ /* 0x000fe2000ffbe0ff */
        /* <DEDUP_REMOVED lines=9> */
[----:B------:R-:W-:Y:S01]  /*1510*/  IADD3.X R14, PT, PT, R14, UR19, RZ, P6, !PT ;  /* 0x000000130e0e7c10 */ /* 0x000fe2000b7fe4ff */
[----:B------:R-:W-:Y:S01]  /*1520*/  USHF.L.U32 UR9, UR13, 0x5, URZ ;  /* 0x000000050d097899 */ /* 0x000fe200080006ff */
[----:B------:R-:W-:-:S02]  /*1530*/  SHF.R.S32.HI R18, RZ, 0x1f, R18 ;  /* 0x0000001fff127819 */ /* 0x000fc40000011412 */
[----:B------:R-:W-:Y:S02]  /*1540*/  LOP3.LUT R16, R17, 0x90, RZ, 0xc0, !PT ;  /* 0x0000009011107812 */ /* 0x000fe400078ec0ff */
[----:B------:R-:W-:Y:S02]  /*1550*/  IADD3 R2, P6, PT, R56, UR16, RZ ;  /* 0x0000001038027c10 */ /* 0x000fe4000ffde0ff */
[----:B------:R-:W-:Y:S02]  /*1560*/  SHF.R.S32.HI R15, RZ, 0x1f, R15 ;  /* 0x0000001fff0f7819 */ /* 0x000fe4000001140f */
[----:B------:R-:W-:Y:S02]  /*1570*/  SHF.R.S32.HI R19, RZ, 0x1f, R19 ;  /* 0x0000001fff137819 */ /* 0x000fe40000011413 */
[----:B------:R-:W-:Y:S02]  /*1580*/  SHF.R.S32.HI R20, RZ, 0x1f, R20 ;  /* 0x0000001fff147819 */ /* 0x000fe40000011414 */
[----:B------:R-:W-:-:S02]  /*1590*/  SHF.R.S32.HI R21, RZ, 0x1f, R21 ;  /* 0x0000001fff157819 */ /* 0x000fc40000011415 */
[----:B------:R-:W-:Y:S02]  /*15a0*/  SHF.R.S32.HI R22, RZ, 0x1f, R22 ;  /* 0x0000001fff167819 */ /* 0x000fe40000011416 */
[----:B------:R-:W-:Y:S02]  /*15b0*/  IADD3.X R57, PT, PT, R18, UR19, RZ, P4, !PT ;  /* 0x0000001312397c10 */ /* 0x000fe4000a7fe4ff */
[----:B------:R-:W-:Y:S02]  /*15c0*/  LOP3.LUT R67, R16, 0x17f, R123, 0x78, !PT ;  /* 0x0000017f10437812 */ /* 0x000fe400078e787b */
[----:B------:R-:W-:Y:S02]  /*15d0*/  IADD3.X R15, PT, PT, R15, UR19, RZ, P5, !PT ;  /* 0x000000130f0f7c10 */ /* 0x000fe4000affe4ff */
[----:B------:R-:W-:Y:S02]  /*15e0*/  IADD3.X R58, PT, PT, R19, UR19, RZ, P3, !PT ;  /* 0x00000013133a7c10 */ /* 0x000fe40009ffe4ff */
[----:B------:R-:W-:-:S02]  /*15f0*/  IADD3.X R59, PT, PT, R20, UR19, RZ, P2, !PT ;  /* 0x00000013143b7c10 */ /* 0x000fc400097fe4ff */
[----:B------:R-:W-:Y:S02]  /*1600*/  IADD3.X R64, PT, PT, R21, UR19, RZ, P1, !PT ;  /* 0x0000001315407c10 */ /* 0x000fe40008ffe4ff */
[----:B------:R-:W-:Y:S02]  /*1610*/  IADD3.X R65, PT, PT, R22, UR19, RZ, P0, !PT ;  /* 0x0000001316417c10 */ /* 0x000fe400087fe4ff */
[----:B------:R-:W-:Y:S02]  /*1620*/  LEA.HI.X.SX32 R56, R56, UR17, 0x1, P6 ;  /* 0x0000001138387c11 */ /* 0x000fe4000b0f0eff */
[----:B------:R-:W-:Y:S02]  /*1630*/  SHF.R.U32.HI R123, RZ, 0x2, R123 ;  /* 0x00000002ff7b7819 */ /* 0x000fe4000001167b */
[C---:B------:R-:W-:Y:S02]  /*1640*/  LOP3.LUT R18, R66.reuse, 0x20, RZ, 0x3c, !PT ;  /* 0x0000002042127812 */ /* 0x040fe400078e3cff */
[----:B------:R-:W-:-:S02]  /*1650*/  LOP3.LUT R17, R66, 0x40, RZ, 0x3c, !PT ;  /* 0x0000004042117812 */ /* 0x000fc400078e3cff */
[----:B------:R-:W-:-:S07]  /*1660*/  LOP3.LUT R16, R66, 0x60, RZ, 0x3c, !PT ;  /* 0x0000006042107812 */ /* 0x000fce00078e3cff */
.L_x_2:
[C---:B------:R-:W-:Y:S02]  /*1670*/  ISETP.GE.AND P2, PT, R96.reuse, UR7, PT ;  /* 0x0000000760007c0c */ /* 0x040fe4000bf46270 */
[----:B------:R-:W-:Y:S02]  /*1680*/  LOP3.LUT R16, R96, 0x4, RZ, 0xfc, !PT ;  /* 0x0000000460107812 */ /* 0x000fe400078efcff */
[----:B------:R-:W-:Y:S02]  /*1690*/  IADD3 R18, P0, PT, R122, R2, RZ ;  /* 0x000000027a127210 */ /* 0x000fe40007f1e0ff */
[----:B------:R-:W-:Y:S02]  /*16a0*/  ISETP.GE.AND P1, PT, R16, UR7, PT ;  /* 0x0000000710007c0c */ /* 0x000fe4000bf26270 */
[----:B------:R-:W-:Y:S02]  /*16b0*/  LOP3.LUT R16, R96, 0x8, RZ, 0xfc, !PT ;  /* 0x0000000860107812 */ /* 0x000fe400078efcff */
[----:B------:R-:W-:-:S02]  /*16c0*/  PRMT R23, RZ, 0x7610, R23 ;  /* 0x00007610ff177816 */ /* 0x000fc40000000017 */
[----:B------:R-:W-:Y:S02]  /*16d0*/  LEA.HI.X.SX32 R19, R122, R56, 0x1, P0 ;  /* 0x000000387a137211 */ /* 0x000fe400000f0eff */
[----:B------:R-:W-:Y:S02]  /*16e0*/  LOP3.LUT R17, R96, 0xc, RZ, 0xfc, !PT ;  /* 0x0000000c60117812 */ /* 0x000fe400078efcff */
[----:B------:R-:W-:Y:S01]  /*16f0*/  ISETP.GE.AND P3, PT, R16, UR7, PT ;  /* 0x0000000710007c0c */ /* 0x000fe2000bf66270 */
[----:B------:R0:W2:Y:S01]  /*1700*/  @!P2 LDG.E.U8 R23, desc[UR10][R18.64] ;  /* 0x0000000a1217a981 */ /* 0x0000a2000c1e1100 */
[----:B------:R-:W-:Y:S02]  /*1710*/  IADD3 R16, P5, PT, R70, R2, RZ ;  /* 0x0000000246107210 */ /* 0x000fe40007fbe0ff */
[----:B------:R-:W-:Y:S02]  /*1720*/  ISETP.GE.AND P0, PT, R17, UR7, PT ;  /* 0x0000000711007c0c */ /* 0x000fe4000bf06270 */
[----:B------:R-:W-:-:S02]  /*1730*/  PRMT R60, RZ, 0x7610, R60 ;  /* 0x00007610ff3c7816 */ /* 0x000fc4000000003c */
[----:B------:R-:W-:Y:S02]  /*1740*/  LEA.HI.X.SX32 R17, R70, R56, 0x1, P5 ;  /* 0x0000003846117211 */ /* 0x000fe400028f0eff */
[C---:B0-----:R-:W-:Y:S02]  /*1750*/  IADD3 R18, P4, PT, R69.reuse, R2, RZ ;  /* 0x0000000245127210 */ /* 0x041fe40007f9e0ff */
[----:B------:R-:W-:Y:S01]  /*1760*/  PRMT R61, RZ, 0x7610, R61 ;  /* 0x00007610ff3d7816 */ /* 0x000fe2000000003d */
[----:B------:R0:W3:Y:S01]  /*1770*/  @!P1 LDG.E.U8 R60, desc[UR10][R16.64] ;  /* 0x0000000a103c9981 */ /* 0x0000e2000c1e1100 */
[----:B------:R-:W-:Y:S02]  /*1780*/  LEA.HI.X.SX32 R19, R69, R56, 0x1, P4 ;  /* 0x0000003845137211 */ /* 0x000fe400020f0eff */
[----:B------:R-:W-:Y:S02]  /*1790*/  ISETP.GE.AND P2, PT, R101, UR7, PT ;  /* 0x0000000765007c0c */ /* 0x000fe4000bf46270 */
[----:B------:R-:W-:Y:S01]  /*17a0*/  ISETP.GE.AND P1, PT, R100, UR7, PT ;  /* 0x0000000764007c0c */ /* 0x000fe2000bf26270 */
[----:B------:R1:W4:Y:S01]  /*17b0*/  @!P3 LDG.E.U8 R61, desc[UR10][R18.64] ;  /* 0x0000000a123db981 */ /* 0x000322000c1e1100 */
[----:B------:R-:W-:-:S02]  /*17c0*/  PRMT R63, RZ, 0x7610, R63 ;  /* 0x00007610ff3f7816 */ /* 0x000fc4000000003f */
[CC--:B0-----:R-:W-:Y:S02]  /*17d0*/  IADD3 R16, P5, PT, R118.reuse, R2.reuse, RZ ;  /* 0x0000000276107210 */ /* 0x0c1fe40007fbe0ff */
[----:B------:R-:W-:Y:S02]  /*17e0*/  PRMT R71, RZ, 0x7610, R71 ;  /* 0x00007610ff477816 */ /* 0x000fe40000000047 */
[C---:B-1----:R-:W-:Y:S02]  /*17f0*/  IADD3 R18, P4, PT, R119.reuse, R2, RZ ;  /* 0x0000000277127210 */ /* 0x042fe40007f9e0ff */
[-C--:B------:R-:W-:Y:S02]  /*1800*/  LEA.HI.X.SX32 R17, R118, R56.reuse, 0x1, P5 ;  /* 0x0000003876117211 */ /* 0x080fe400028f0eff */
[----:B------:R-:W-:Y:S02]  /*1810*/  LEA.HI.X.SX32 R19, R119, R56, 0x1, P4 ;  /* 0x0000003877137211 */ /* 0x000fe400020f0eff */
[----:B------:R-:W-:Y:S01]  /*1820*/  ISETP.GE.AND P3, PT, R99, UR7, PT ;  /* 0x0000000763007c0c */ /* 0x000fe2000bf66270 */
[----:B------:R0:W5:Y:S01]  /*1830*/  @!P2 LDG.E.U8 R63, desc[UR10][R16.64] ;  /* 0x0000000a103fa981 */ /* 0x000162000c1e1100 */
[----:B------:R-:W-:-:S03]  /*1840*/  ISETP.GE.AND P5, PT, R98, UR7, PT ;  /* 0x0000000762007c0c */ /* 0x000fc6000bfa6270 */
[----:B------:R1:W3:Y:S01]  /*1850*/  @!P1 LDG.E.U8 R71, desc[UR10][R18.64] ;  /* 0x0000000a12479981 */ /* 0x0002e2000c1e1100 */
[-C--:B------:R-:W-:Y:S02]  /*1860*/  IADD3 R20, P1, PT, R121, R2.reuse, RZ ;  /* 0x0000000279147210 */ /* 0x080fe40007f3e0ff */
[----:B------:R-:W-:Y:S02]  /*1870*/  PRMT R72, RZ, 0x7610, R72 ;  /* 0x00007610ff487816 */ /* 0x000fe40000000048 */
[-C--:B0-----:R-:W-:Y:S02]  /*1880*/  IADD3 R16, P2, PT, R120, R2.reuse, RZ ;  /* 0x0000000278107210 */ /* 0x081fe40007f5e0ff */
[----:B-1----:R-:W-:Y:S02]  /*1890*/  IADD3 R18, P4, PT, R68, R2, RZ ;  /* 0x0000000244127210 */ /* 0x002fe40007f9e0ff */
[----:B------:R-:W-:Y:S02]  /*18a0*/  LEA.HI.X.SX32 R17, R120, R56, 0x1, P2 ;  /* 0x0000003878117211 */ /* 0x000fe400010f0eff */
[----:B------:R-:W-:-:S02]  /*18b0*/  PRMT R62, RZ, 0x7610, R62 ;  /* 0x00007610ff3e7816 */ /* 0x000fc4000000003e */
[-C--:B------:R-:W-:Y:S01]  /*18c0*/  LEA.HI.X.SX32 R19, R68, R56.reuse, 0x1, P4 ;  /* 0x0000003844137211 */ /* 0x080fe200020f0eff */
[----:B------:R0:W4:Y:S01]  /*18d0*/  @!P3 LDG.E.U8 R72, desc[UR10][R16.64] ;  /* 0x0000000a1048b981 */ /* 0x000122000c1e1100 */
[----:B------:R-:W-:Y:S02]  /*18e0*/  PRMT R73, RZ, 0x7610, R73 ;  /* 0x00007610ff497816 */ /* 0x000fe40000000049 */
[----:B------:R-:W-:Y:S01]  /*18f0*/  LEA.HI.X.SX32 R21, R121, R56, 0x1, P1 ;  /* 0x0000003879157211 */ /* 0x000fe200008f0eff */
[----:B------:R1:W4:Y:S04]  /*1900*/  @!P0 LDG.E.U8 R62, desc[UR10][R18.64] ;  /* 0x0000000a123e8981 */ /* 0x000328000c1e1100 */
[----:B------:R1:W4:Y:S01]  /*1910*/  @!P5 LDG.E.U8 R73, desc[UR10][R20.64] ;  /* 0x0000000a1449d981 */ /* 0x000322000c1e1100 */
[----:B------:R-:W-:Y:S01]  /*1920*/  BAR.SYNC.DEFER_BLOCKING 0x0 ;  /* 0x0000000000007b1d */ /* 0x000fe20000010000 */
[----:B------:R-:W-:-:S02]  /*1930*/  LOP3.LUT R74, R66, 0x20, RZ, 0x3c, !PT ;  /* 0x00000020424a7812 */ /* 0x000fc400078e3cff */
[----:B------:R-:W-:Y:S02]  /*1940*/  LOP3.LUT R75, R66, 0x40, RZ, 0x3c, !PT ;  /* 0x00000040424b7812 */ /* 0x000fe400078e3cff */
[----:B------:R-:W-:Y:S02]  /*1950*/  ISETP.GE.AND P0, PT, R97, UR7, PT ;  /* 0x0000000761007c0c */ /* 0x000fe4000bf06270 */
[C---:B0-----:R-:W-:Y:S02]  /*1960*/  IADD3 R16, P1, PT, R95.reuse, R6, RZ ;  /* 0x000000065f107210 */ /* 0x041fe40007f3e0ff */
[C---:B-1----:R-:W-:Y:S02]  /*1970*/  IADD3 R18, P2, PT, R95.reuse, R8, RZ ;  /* 0x000000085f127210 */ /* 0x042fe40007f5e0ff */
[----:B------:R-:W-:Y:S01]  /*1980*/  PRMT R22, RZ, 0x7610, R22 ;  /* 0x00007610ff167816 */ /* 0x000fe20000000016 */
[C---:B------:R-:W-:Y:S02]  /*1990*/  IMAD.X R17, R110.reuse, 0x1, R14, P1 ;  /* 0x000000016e117824 */ /* 0x040fe400008e060e */
[----:B------:R-:W-:Y:S01]  /*19a0*/  IMAD.X R19, R110, 0x1, R57, P2 ;  /* 0x000000016e137824 */ /* 0x000fe200010e0639 */
[----:B------:R-:W-:-:S05]  /*19b0*/  IADD3 R20, P3, PT, R95, R13, RZ ;  /* 0x0000000d5f147210 */ /* 0x000fca0007f7e0ff */
[----:B------:R-:W-:Y:S01]  /*19c0*/  IMAD.X R21, R110, 0x1, R65, P3 ;  /* 0x000000016e157824 */ /* 0x000fe200018e0641 */
[----:B------:R-:W-:Y:S02]  /*19d0*/  PRMT R79, RZ, 0x7610, R79 ;  /* 0x00007610ff4f7816 */ /* 0x000fe4000000004f */
[----:B------:R-:W-:Y:S02]  /*19e0*/  PRMT R124, RZ, 0x7610, R124 ;  /* 0x00007610ff7c7816 */ /* 0x000fe4000000007c */
[----:B------:R-:W-:Y:S01]  /*19f0*/  PRMT R125, RZ, 0x7610, R125 ;  /* 0x00007610ff7d7816 */ /* 0x000fe2000000007d */
[----:B--2---:R-:W-:Y:S04]  /*1a00*/  STS.U8 [R66+UR5], R23 ;  /* 0x0000001742007988 */ /* 0x004fe80008000005 */
[----:B-----5:R-:W-:Y:S04]  /*1a10*/  STS.U8 [R66+UR5+0x800], R63 ;  /* 0x0008003f42007988 */ /* 0x020fe80008000005 */
[----:B---3--:R-:W-:Y:S04]  /*1a20*/  STS.U8 [R74+UR5+0x200], R60 ;  /* 0x0002003c4a007988 */ /* 0x008fe80008000005 */
[----:B------:R0:W-:Y:S04]  /*1a30*/  STS.U8 [R74+UR5+0xa00], R71 ;  /* 0x000a00474a007988 */ /* 0x0001e80008000005 */
[----:B----4-:R1:W-:Y:S01]  /*1a40*/  STS.U8 [R75+UR5+0x400], R61 ;  /* 0x0004003d4b007988 */ /* 0x0103e20008000005 */
[----:B0-----:R-:W-:-:S03]  /*1a50*/  LOP3.LUT R74, R66, 0x60, RZ, 0x3c, !PT ;  /* 0x00000060424a7812 */ /* 0x001fc600078e3cff */
[----:B------:R-:W-:Y:S04]  /*1a60*/  STS.U8 [R75+UR5+0xc00], R72 ;  /* 0x000c00484b007988 */ /* 0x000fe80008000005 */
[----:B------:R0:W-:Y:S04]  /*1a70*/  STS.U8 [R74+UR5+0x600], R62 ;  /* 0x0006003e4a007988 */ /* 0x0001e80008000005 */
[----:B------:R-:W-:Y:S01]  /*1a80*/  STS.U8 [R74+UR5+0xe00], R73 ;  /* 0x000e00494a007988 */ /* 0x000fe20008000005 */
[----:B------:R-:W-:Y:S01]  /*1a90*/  BAR.SYNC.DEFER_BLOCKING 0x0 ;  /* 0x0000000000007b1d */ /* 0x000fe20000010000 */
[----:B------:R-:W-:-:S02]  /*1aa0*/  PRMT R23, RZ, 0x7610, R23 ;  /* 0x00007610ff177816 */ /* 0x000fc40000000017 */
[----:B------:R-:W-:Y:S02]  /*1ab0*/  PRMT R60, RZ, 0x7610, R60 ;  /* 0x00007610ff3c7816 */ /* 0x000fe4000000003c */
[----:B-1----:R-:W-:Y:S02]  /*1ac0*/  PRMT R61, RZ, 0x7610, R61 ;  /* 0x00007610ff3d7816 */ /* 0x002fe4000000003d */
[----:B0-----:R-:W-:Y:S01]  /*1ad0*/  PRMT R62, RZ, 0x7610, R62 ;  /* 0x00007610ff3e7816 */ /* 0x001fe2000000003e */
[----:B------:R0:W2:Y:S04]  /*1ae0*/  @!P0 LDG.E.U8 R22, desc[UR10][R16.64] ;  /* 0x0000000a10168981 */ /* 0x0000a8000c1e1100 */
[----:B------:R1:W3:Y:S04]  /*1af0*/  @!P0 LDG.E.U8 R23, desc[UR10][R18.64] ;  /* 0x0000000a12178981 */ /* 0x0002e8000c1e1100 */
[----:B------:R4:W5:Y:S01]  /*1b00*/  @!P0 LDG.E.U8 R62, desc[UR10][R20.64] ;  /* 0x0000000a143e8981 */ /* 0x000962000c1e1100 */
[----:B0-----:R-:W-:-:S03]  /*1b10*/  IADD3 R16, P1, PT, R95, R10, RZ ;  /* 0x0000000a5f107210 */ /* 0x001fc60007f3e0ff */
[----:B------:R-:W-:Y:S01]  /*1b20*/  LDS.U8 R63, [R4+UR5] ;  /* 0x00000005043f7984 */ /* 0x000fe20008000000 */
[C---:B-1----:R-:W-:Y:S01]  /*1b30*/  IADD3 R18, P2, PT, R95.reuse, R11, RZ ;  /* 0x0000000b5f127210 */ /* 0x042fe20007f5e0ff */
[C---:B------:R-:W-:Y:S02]  /*1b40*/  IMAD.X R17, R110.reuse, 0x1, R59, P1 ;  /* 0x000000016e117824 */ /* 0x040fe400008e063b */
[----:B------:R-:W0:Y:S02]  /*1b50*/  LDS.U8 R72, [R4+UR5+0x88] ;  /* 0x0000880504487984 */ /* 0x000e240008000000 */
[----:B------:R-:W-:Y:S02]  /*1b60*/  IMAD.X R19, R110, 0x1, R64, P2 ;  /* 0x000000016e137824 */ /* 0x000fe400010e0640 */
[----:B------:R1:W5:Y:S01]  /*1b70*/  @!P0 LDG.E.U8 R60, desc[UR10][R16.64] ;  /* 0x0000000a103c8981 */ /* 0x000362000c1e1100 */
[----:B----4-:R-:W-:-:S03]  /*1b80*/  IADD3 R20, P1, PT, R95, R3, RZ ;  /* 0x000000035f147210 */ /* 0x010fc60007f3e0ff */
[----:B------:R4:W5:Y:S04]  /*1b90*/  @!P0 LDG.E.U8 R61, desc[UR10][R18.64] ;  /* 0x0000000a123d8981 */ /* 0x000968000c1e1100 */
[----:B------:R-:W-:Y:S01]  /*1ba0*/  LDS.U8 R73, [R4+UR5+0x8] ;  /* 0x0000080504497984 */ /* 0x000fe20008000000 */
[----:B-1----:R-:W-:-:S03]  /*1bb0*/  IADD3 R16, P3, PT, R95, R9, RZ ;  /* 0x000000095f107210 */ /* 0x002fc60007f7e0ff */
[----:B------:R-:W-:Y:S01]  /*1bc0*/  LDS.U8 R74, [R4+UR5+0x80] ;  /* 0x00008005044a7984 */ /* 0x000fe20008000000 */
[----:B----4-:R-:W-:Y:S01]  /*1bd0*/  IADD3 R18, P2, PT, R95, R7, RZ ;  /* 0x000000075f127210 */ /* 0x010fe20007f5e0ff */
[C---:B------:R-:W-:Y:S02]  /*1be0*/  IMAD.X R17, R110.reuse, 0x1, R58, P3 ;  /* 0x000000016e117824 */ /* 0x040fe400018e063a */
[----:B------:R-:W-:Y:S01]  /*1bf0*/  LDS.U8 R75, [R4+UR5+0x800] ;  /* 0x00080005044b7984 */ /* 0x000fe20008000000 */
[C---:B------:R-:W-:Y:S02]  /*1c00*/  IMAD.X R21, R110.reuse, 0x1, R12, P1 ;  /* 0x000000016e157824 */ /* 0x040fe400008e060c */
[----:B------:R-:W-:Y:S01]  /*1c10*/  IMAD.X R19, R110, 0x1, R15, P2 ;  /* 0x000000016e137824 */ /* 0x000fe200010e060f */
[----:B------:R-:W4:Y:S04]  /*1c20*/  @!P0 LDG.E.U8 R124, desc[UR10][R16.64] ;  /* 0x0000000a107c8981 */ /* 0x000f28000c1e1100 */
[----:B------:R-:W4:Y:S04]  /*1c30*/  @!P0 LDG.E.U8 R79, desc[UR10][R18.64] ;  /* 0x0000000a124f8981 */ /* 0x000f28000c1e1100 */
[----:B------:R-:W4:Y:S04]  /*1c40*/  @!P0 LDG.E.U8 R125, desc[UR10][R20.64] ;  /* 0x0000000a147d8981 */ /* 0x000f28000c1e1100 */
[----:B------:R-:W-:Y:S04]  /*1c50*/  LDS.U8 R76, [R4+UR5+0x888] ;  /* 0x00088805044c7984 */ /* 0x000fe80008000000 */
[----:B------:R-:W-:Y:S04]  /*1c60*/  LDS.U8 R77, [R4+UR5+0x808] ;  /* 0x00080805044d7984 */ /* 0x000fe80008000000 */
[----:B------:R-:W1:Y:S04]  /*1c70*/  LDS.U8 R78, [R4+UR5+0x880] ;  /* 0x00088005044e7984 */ /* 0x000e680008000000 */
[----:B------:R-:W-:Y:S04]  /*1c80*/  LDS.U8 R89, [R113+UR5] ;  /* 0x0000000571597984 */ /* 0x000fe80008000000 */
[----:B------:R-:W0:Y:S04]  /*1c90*/  LDS.U8 R88, [R113+UR5+0x88] ;  /* 0x0000880571587984 */ /* 0x000e280008000000 */
[----:B------:R-:W-:Y:S04]  /*1ca0*/  LDS.U8 R90, [R113+UR5+0x8] ;  /* 0x00000805715a7984 */ /* 0x000fe80008000000 */
[----:B------:R-:W0:Y:S04]  /*1cb0*/  LDS.U8 R87, [R113+UR5+0x80] ;  /* 0x0000800571577984 */ /* 0x000e280008000000 */
[----:B------:R-:W-:Y:S04]  /*1cc0*/  LDS.U8 R91, [R113+UR5+0x800] ;  /* 0x00080005715b7984 */ /* 0x000fe80008000000 */
[----:B------:R-:W0:Y:S04]  /*1cd0*/  LDS.U8 R86, [R113+UR5+0x888] ;  /* 0x0008880571567984 */ /* 0x000e280008000000 */
[----:B------:R-:W-:Y:S04]  /*1ce0*/  LDS.U8 R92, [R113+UR5+0x808] ;  /* 0x00080805715c7984 */ /* 0x000fe80008000000 */
[----:B------:R-:W0:Y:S04]  /*1cf0*/  LDS.U8 R93, [R113+UR5+0x880] ;  /* 0x00088005715d7984 */ /* 0x000e280008000000 */
[----:B------:R-:W-:Y:S04]  /*1d00*/  LDS.U8 R102, [R112+UR5] ;  /* 0x0000000570667984 */ /* 0x000fe80008000000 */
[----:B------:R-:W-:Y:S04]  /*1d10*/  LDS.U8 R103, [R112+UR5+0x88] ;  /* 0x0000880570677984 */ /* 0x000fe80008000000 */
[----:B------:R-:W-:Y:S04]  /*1d20*/  LDS.U8 R104, [R112+UR5+0x8] ;  /* 0x0000080570687984 */ /* 0x000fe80008000000 */
[----:B------:R-:W-:Y:S04]  /*1d30*/  LDS.U8 R105, [R112+UR5+0x80] ;  /* 0x0000800570697984 */ /* 0x000fe80008000000 */
[----:B------:R-:W-:Y:S04]  /*1d40*/  LDS.U8 R106, [R112+UR5+0x800] ;  /* 0x00080005706a7984 */ /* 0x000fe80008000000 */
[----:B------:R-:W-:Y:S04]  /*1d50*/  LDS.U8 R107, [R112+UR5+0x888] ;  /* 0x00088805706b7984 */ /* 0x000fe80008000000 */
[----:B------:R-:W-:Y:S04]  /*1d60*/  LDS.U8 R108, [R112+UR5+0x808] ;  /* 0x00080805706c7984 */ /* 0x000fe80008000000 */
[----:B------:R-:W-:Y:S04]  /*1d70*/  LDS.U8 R109, [R112+UR5+0x880] ;  /* 0x00088005706d7984 */ /* 0x000fe80008000000 */
[----:B------:R-:W-:Y:S04]  /*1d80*/  LDS.U8 R94, [R111+UR5] ;  /* 0x000000056f5e7984 */ /* 0x000fe80008000000 */
[----:B------:R-:W-:Y:S04]  /*1d90*/  LDS.U8 R85, [R111+UR5+0x88] ;  /* 0x000088056f557984 */ /* 0x000fe80008000000 */
[----:B------:R-:W-:Y:S04]  /*1da0*/  LDS.U8 R84, [R111+UR5+0x8] ;  /* 0x000008056f547984 */ /* 0x000fe80008000000 */
[----:B------:R-:W-:Y:S04]  /*1db0*/  LDS.U8 R83, [R111+UR5+0x80] ;  /* 0x000080056f537984 */ /* 0x000fe80008000000 */
[----:B------:R-:W-:Y:S04]  /*1dc0*/  LDS.U8 R82, [R111+UR5+0x800] ;  /* 0x000800056f527984 */ /* 0x000fe80008000000 */
[----:B------:R-:W-:Y:S04]  /*1dd0*/  LDS.U8 R81, [R111+UR5+0x888] ;  /* 0x000888056f517984 */ /* 0x000fe80008000000 */
[----:B------:R-:W-:Y:S04]  /*1de0*/  LDS.U8 R71, [R111+UR5+0x808] ;  /* 0x000808056f477984 */ /* 0x000fe80008000000 */
[----:B------:R-:W-:Y:S01]  /*1df0*/  LDS.U8 R80, [R111+UR5+0x880] ;  /* 0x000880056f507984 */ /* 0x000fe20008000000 */
[----:B------:R-:W-:Y:S01]  /*1e00*/  BAR.SYNC.DEFER_BLOCKING 0x0 ;  /* 0x0000000000007b1d */ /* 0x000fe20000010000 */
[----:B0-----:R-:W-:-:S02]  /*1e10*/  IMAD R63, R72, 0x100, R63 ;  /* 0x00000100483f7824 */ /* 0x001fc400078e023f */
[----:B-1----:R-:W-:Y:S02]  /*1e20*/  IMAD R77, R78, 0x100, R77 ;  /* 0x000001004e4d7824 */ /* 0x002fe400078e024d */
[----:B------:R-:W-:Y:S02]  /*1e30*/  IMAD R88, R88, 0x100, R89 ;  /* 0x0000010058587824 */ /* 0x000fe400078e0259 */
[----:B------:R-:W-:Y:S02]  /*1e40*/  IMAD R87, R87, 0x100, R90 ;  /* 0x0000010057577824 */ /* 0x000fe400078e025a */
[----:B------:R-:W-:Y:S02]  /*1e50*/  IMAD R86, R86, 0x100, R91 ;  /* 0x0000010056567824 */ /* 0x000fe400078e025b */
[----:B------:R-:W-:Y:S01]  /*1e60*/  IMAD R92, R93, 0x100, R92 ;  /* 0x000001005d5c7824 */ /* 0x000fe200078e025c */
[----:B------:R-:W-:Y:S01]  /*1e70*/  UIADD3 UR6, UPT, UPT, UR6, -0x1, URZ ;  /* 0xffffffff06067890 */ /* 0x000fe2000fffe0ff */
[----:B------:R-:W-:-:S03]  /*1e80*/  IADD3 R2, P0, PT, R2, UR9, RZ ;  /* 0x0000000902027c10 */ /* 0x000fc6000ff1e0ff */
[----:B------:R-:W-:Y:S01]  /*1e90*/  UISETP.NE.U32.AND UP0, UPT, UR6, URZ, UPT ;  /* 0x000000ff0600728c */ /* 0x000fe2000bf05070 */
[----:B------:R-:W-:Y:S02]  /*1ea0*/  IADD3 R3, P6, PT, R3, UR4, RZ ;  /* 0x0000000403037c10 */ /* 0x000fe4000ffde0ff */
[----:B------:R-:W-:Y:S02]  /*1eb0*/  IADD3 R6, P5, PT, R6, UR4, RZ ;  /* 0x0000000406067c10 */ /* 0x000fe4000ffbe0ff */
[----:B------:R-:W-:Y:S01]  /*1ec0*/  IADD3.X R12, PT, PT, R12, UR12, RZ, P6, !PT ;  /* 0x0000000c0c0c7c10 */ /* 0x000fe2000b7fe4ff */
[----:B--2---:R-:W-:Y:S04]  /*1ed0*/  STS.U8 [R67+UR5+0xc00], R22 ;  /* 0x000c001643007988 */ /* 0x004fe80008000005 */
[----:B---3--:R-:W-:Y:S04]  /*1ee0*/  STS.U8 [R67+UR5+0x800], R23 ;  /* 0x0008001743007988 */ /* 0x008fe80008000005 */
[----:B-----5:R-:W-:Y:S04]  /*1ef0*/  STS.U8 [R67+UR5], R62 ;  /* 0x0000003e43007988 */ /* 0x020fe80008000005 */
[----:B------:R-:W-:Y:S04]  /*1f00*/  STS.U8 [R67+UR5+0x400], R60 ;  /* 0x0004003c43007988 */ /* 0x000fe80008000005 */
[----:B------:R0:W-:Y:S04]  /*1f10*/  STS.U8 [R67+UR5+0x200], R61 ;  /* 0x0002003d43007988 */ /* 0x0001e80008000005 */
[----:B----4-:R-:W-:Y:S04]  /*1f20*/  STS.U8 [R67+UR5+0x600], R124 ;  /* 0x0006007c43007988 */ /* 0x010fe80008000005 */
[----:B------:R-:W-:Y:S04]  /*1f30*/  STS.U8 [R67+UR5+0xa00], R79 ;  /* 0x000a004f43007988 */ /* 0x000fe80008000005 */
[----:B------:R-:W-:Y:S01]  /*1f40*/  STS.U8 [R67+UR5+0xe00], R125 ;  /* 0x000e007d43007988 */ /* 0x000fe20008000005 */
[----:B------:R-:W-:Y:S06]  /*1f50*/  BAR.SYNC.DEFER_BLOCKING 0x0 ;  /* 0x0000000000007b1d */ /* 0x000fec0000010000 */
[----:B------:R-:W1:Y:S04]  /*1f60*/  LDSM.16.M88.4 R20, [R5] ;  /* 0x000000000514783b */ /* 0x000e680000000200 */
[----:B------:R-:W2:Y:S01]  /*1f70*/  LDSM.16.M88.4 R16, [R5+0x800] ;  /* 0x000800000510783b */ /* 0x000ea20000000200 */
[----:B0-----:R-:W-:-:S02]  /*1f80*/  IMAD R61, R74, 0x100, R73 ;  /* 0x000001004a3d7824 */ /* 0x001fc400078e0249 */
[----:B------:R-:W-:Y:S01]  /*1f90*/  IMAD R62, R76, 0x100, R75 ;  /* 0x000001004c3e7824 */ /* 0x000fe200078e024b */
[----:B------:R-:W-:Y:S02]  /*1fa0*/  F2FP.F16.E4M3.UNPACK_B R60, R63 ;  /* 0x0000003fff3c723e */ /* 0x000fe400020006ff */
[----:B------:R-:W-:Y:S02]  /*1fb0*/  F2FP.F16.E4M3.UNPACK_B R63, R77 ;  /* 0x0000004dff3f723e */ /* 0x000fe400020006ff */
[----:B------:R-:W-:Y:S02]  /*1fc0*/  F2FP.F16.E4M3.UNPACK_B R61, R61 ;  /* 0x0000003dff3d723e */ /* 0x000fe400020006ff */
[----:B------:R-:W-:Y:S02]  /*1fd0*/  F2FP.F16.E4M3.UNPACK_B R62, R62 ;  /* 0x0000003eff3e723e */ /* 0x000fe400020006ff */
[----:B-1----:R-:W-:Y:S02]  /*1fe0*/  F2FP.F16.E4M3.UNPACK_B R72, R20 ;  /* 0x00000014ff48723e */ /* 0x002fe400020006ff */
[----:B------:R-:W-:-:S02]  /*1ff0*/  F2FP.F16.E4M3.UNPACK_B R73, R21 ;  /* 0x00000015ff49723e */ /* 0x000fc400020006ff */
[----:B------:R-:W-:Y:S02]  /*2000*/  F2FP.F16.E4M3.UNPACK_B R74, R22 ;  /* 0x00000016ff4a723e */ /* 0x000fe400020006ff */
[----:B------:R-:W-:Y:S02]  /*2010*/  F2FP.F16.E4M3.UNPACK_B R75, R23 ;  /* 0x00000017ff4b723e */ /* 0x000fe400020006ff */
[----:B--2---:R-:W-:Y:S02]  /*2020*/  F2FP.F16.E4M3.UNPACK_B R76, R16 ;  /* 0x00000010ff4c723e */ /* 0x004fe400020006ff */
[----:B------:R-:W-:Y:S02]  /*2030*/  F2FP.F16.E4M3.UNPACK_B R77, R17 ;  /* 0x00000011ff4d723e */ /* 0x000fe400020006ff */
[----:B------:R-:W-:Y:S02]  /*2040*/  F2FP.F16.E4M3.UNPACK_B R78, R18 ;  /* 0x00000012ff4e723e */ /* 0x000fe400020006ff */
[----:B------:R-:W-:Y:S01]  /*2050*/  F2FP.F16.E4M3.UNPACK_B R79, R19 ;  /* 0x00000013ff4f723e */ /* 0x000fe200020006ff */
[C---:B------:R-:W-:Y:S08]  /*2060*/  HMMA.16816.F32 R52, R60.reuse, R72, R52 ;  /* 0x000000483c34723c */ /* 0x040ff00000001834 */
[C---:B------:R-:W-:Y:S08]  /*2070*/  HMMA.16816.F32 R48, R60.reuse, R74, R48 ;  /* 0x0000004a3c30723c */ /* 0x040ff00000001830 */
[C---:B------:R-:W-:Y:S08]  /*2080*/  HMMA.16816.F32 R44, R60.reuse, R76, R44 ;  /* 0x0000004c3c2c723c */ /* 0x040ff0000000182c */
[----:B------:R-:W-:Y:S01]  /*2090*/  HMMA.16816.F32 R40, R60, R78, R40 ;  /* 0x0000004e3c28723c */ /* 0x000fe20000001828 */
[----:B------:R-:W-:-:S02]  /*20a0*/  IMAD R60, R103, 0x100, R102 ;  /* 0x00000100673c7824 */ /* 0x000fc400078e0266 */
[----:B------:R-:W-:Y:S02]  /*20b0*/  IMAD R61, R105, 0x100, R104 ;  /* 0x00000100693d7824 */ /* 0x000fe400078e0268 */
[----:B------:R-:W-:Y:S02]  /*20c0*/  IMAD R62, R107, 0x100, R106 ;  /* 0x000001006b3e7824 */ /* 0x000fe400078e026a */
[----:B------:R-:W-:Y:S01]  /*20d0*/  IMAD R63, R109, 0x100, R108 ;  /* 0x000001006d3f7824 */ /* 0x000fe200078e026c */
[----:B------:R-:W-:Y:S02]  /*20e0*/  F2FP.F16.E4M3.UNPACK_B R60, R60 ;  /* 0x0000003cff3c723e */ /* 0x000fe400020006ff */
[----:B------:R-:W-:Y:S02]  /*20f0*/  F2FP.F16.E4M3.UNPACK_B R61, R61 ;  /* 0x0000003dff3d723e */ /* 0x000fe400020006ff */
[----:B------:R-:W-:Y:S02]  /*2100*/  F2FP.F16.E4M3.UNPACK_B R62, R62 ;  /* 0x0000003eff3e723e */ /* 0x000fe400020006ff */
[----:B------:R-:W-:-:S07]  /*2110*/  F2FP.F16.E4M3.UNPACK_B R63, R63 ;  /* 0x0000003fff3f723e */ /* 0x000fce00020006ff */
[----:B------:R-:W-:Y:S01]  /*2120*/  HMMA.16816.F32 R36, R60, R72, R36 ;  /* 0x000000483c24723c */ /* 0x000fe20000001824 */
[----:B------:R-:W-:-:S07]  /*2130*/  F2FP.F16.E4M3.UNPACK_B R72, R20.H1 ;  /* 0x00000014ff48723e */ /* 0x000fce00030006ff */
[----:B------:R-:W-:Y:S01]  /*2140*/  HMMA.16816.F32 R32, R60, R74, R32 ;  /* 0x0000004a3c20723c */ /* 0x000fe20000001820 */
[----:B------:R-:W-:-:S07]  /*2150*/  F2FP.F16.E4M3.UNPACK_B R73, R21.H1 ;  /* 0x00000015ff49723e */ /* 0x000fce00030006ff */
[C---:B------:R-:W-:Y:S01]  /*2160*/  HMMA.16816.F32 R24, R60.reuse, R78, R24 ;  /* 0x0000004e3c18723c */ /* 0x040fe20000001818 */
[----:B------:R-:W-:Y:S01]  /*2170*/  F2FP.F16.E4M3.UNPACK_B R20, R16.H1 ;  /* 0x00000010ff14723e */ /* 0x000fe200030006ff */
[----:B------:R-:W-:Y:S01]  /*2180*/  IMAD R16, R85, 0x100, R94 ;  /* 0x0000010055107824 */ /* 0x000fe200078e025e */
[----:B------:R-:W-:Y:S01]  /*2190*/  F2FP.F16.E4M3.UNPACK_B R21, R17.H1 ;  /* 0x00000011ff15723e */ /* 0x000fe200030006ff */
[----:B------:R-:W-:Y:S01]  /*21a0*/  IMAD R17, R83, 0x100, R84 ;  /* 0x0000010053117824 */ /* 0x000fe200078e0254 */
[----:B------:R-:W-:Y:S01]  /*21b0*/  F2FP.F16.E4M3.UNPACK_B R74, R18.H1 ;  /* 0x00000012ff4a723e */ /* 0x000fe200030006ff */
[----:B------:R-:W-:Y:S01]  /*21c0*/  IMAD R18, R81, 0x100, R82 ;  /* 0x0000010051127824 */ /* 0x000fe200078e0252 */
[----:B------:R-:W-:Y:S01]  /*21d0*/  F2FP.F16.E4M3.UNPACK_B R75, R19.H1 ;  /* 0x00000013ff4b723e */ /* 0x000fe200030006ff */
[----:B------:R-:W-:Y:S01]  /*21e0*/  HMMA.16816.F32 R28, R60, R76, R28 ;  /* 0x0000004c3c1c723c */ /* 0x000fe2000000181c */
[----:B------:R-:W-:Y:S01]  /*21f0*/  IMAD R19, R80, 0x100, R71 ;  /* 0x0000010050137824 */ /* 0x000fe200078e0247 */
[----:B------:R-:W-:-:S02]  /*2200*/  F2FP.F16.E4M3.UNPACK_B R60, R88 ;  /* 0x00000058ff3c723e */ /* 0x000fc400020006ff */
[----:B------:R-:W-:Y:S02]  /*2210*/  F2FP.F16.E4M3.UNPACK_B R61, R87 ;  /* 0x00000057ff3d723e */ /* 0x000fe400020006ff */
[----:B------:R-:W-:Y:S02]  /*2220*/  F2FP.F16.E4M3.UNPACK_B R62, R86 ;  /* 0x00000056ff3e723e */ /* 0x000fe400020006ff */
[----:B------:R-:W-:Y:S02]  /*2230*/  F2FP.F16.E4M3.UNPACK_B R63, R92 ;  /* 0x0000005cff3f723e */ /* 0x000fe400020006ff */
[----:B------:R-:W-:Y:S02]  /*2240*/  F2FP.F16.E4M3.UNPACK_B R22, R22.H1 ;  /* 0x00000016ff16723e */ /* 0x000fe400030006ff */
[----:B------:R-:W-:Y:S02]  /*2250*/  F2FP.F16.E4M3.UNPACK_B R23, R23.H1 ;  /* 0x00000017ff17723e */ /* 0x000fe400030006ff */
[----:B------:R-:W-:-:S02]  /*2260*/  F2FP.F16.E4M3.UNPACK_B R16, R16 ;  /* 0x00000010ff10723e */ /* 0x000fc400020006ff */
[----:B------:R-:W-:Y:S02]  /*2270*/  F2FP.F16.E4M3.UNPACK_B R17, R17 ;  /* 0x00000011ff11723e */ /* 0x000fe400020006ff */
[----:B------:R-:W-:Y:S02]  /*2280*/  F2FP.F16.E4M3.UNPACK_B R18, R18 ;  /* 0x00000012ff12723e */ /* 0x000fe400020006ff */
[----:B------:R-:W-:Y:S01]  /*2290*/  F2FP.F16.E4M3.UNPACK_B R19, R19 ;  /* 0x00000013ff13723e */ /* 0x000fe200020006ff */
[C---:B------:R-:W-:Y:S08]  /*22a0*/  HMMA.16816.F32 R52, R60.reuse, R72, R52 ;  /* 0x000000483c34723c */ /* 0x040ff00000001834 */
[C---:B------:R-:W-:Y:S08]  /*22b0*/  HMMA.16816.F32 R48, R60.reuse, R22, R48 ;  /* 0x000000163c30723c */ /* 0x040ff00000001830 */
[----:B------:R-:W-:Y:S08]  /*22c0*/  HMMA.16816.F32 R40, R60, R74, R40 ;  /* 0x0000004a3c28723c */ /* 0x000ff00000001828 */
[C---:B------:R-:W-:Y:S08]  /*22d0*/  HMMA.16816.F32 R36, R16.reuse, R72, R36 ;  /* 0x000000481024723c */ /* 0x040ff00000001824 */
[C---:B------:R-:W-:Y:S08]  /*22e0*/  HMMA.16816.F32 R32, R16.reuse, R22, R32 ;  /* 0x000000161020723c */ /* 0x040ff00000001820 */
[----:B------:R-:W-:Y:S01]  /*22f0*/  HMMA.16816.F32 R24, R16, R74, R24 ;  /* 0x0000004a1018723c */ /* 0x000fe20000001818 */
[----:B------:R-:W-:-:S07]  /*2300*/  IADD3 R7, P4, PT, R7, UR4, RZ ;  /* 0x0000000407077c10 */ /* 0x000fce000ff9e0ff */
[----:B------:R-:W-:Y:S01]  /*2310*/  HMMA.16816.F32 R44, R60, R20, R44 ;  /* 0x000000143c2c723c */ /* 0x000fe2000000182c */
[----:B------:R-:W-:-:S07]  /*2320*/  IADD3 R8, P3, PT, R8, UR4, RZ ;  /* 0x0000000408087c10 */ /* 0x000fce000ff7e0ff */
[----:B------:R-:W-:Y:S01]  /*2330*/  HMMA.16816.F32 R28, R16, R20, R28 ;  /* 0x00000014101c723c */ /* 0x000fe2000000181c */
[----:B------:R-:W-:Y:S01]  /*2340*/  IMAD.U32 R21, RZ, RZ, UR9 ;  /* 0x00000009ff157e24 */ /* 0x000fe2000f8e00ff */
[----:B------:R-:W-:Y:S02]  /*2350*/  IADD3 R9, P2, PT, R9, UR4, RZ ;  /* 0x0000000409097c10 */ /* 0x000fe4000ff5e0ff */
[----:B------:R-:W-:Y:S02]  /*2360*/  IADD3 R10, P1, PT, R10, UR4, RZ ;  /* 0x000000040a0a7c10 */ /* 0x000fe4000ff3e0ff */
[----:B------:R-:W-:Y:S02]  /*2370*/  LEA.HI.X.SX32 R56, R21, R56, 0x1, P0 ;  /* 0x0000003815387211 */ /* 0x000fe400000f0eff */
[----:B------:R-:W-:Y:S02]  /*2380*/  IADD3 R11, P0, PT, R11, UR4, RZ ;  /* 0x000000040b0b7c10 */ /* 0x000fe4000ff1e0ff */
[----:B------:R-:W-:-:S02]  /*2390*/  IADD3 R13, P6, PT, R13, UR4, RZ ;  /* 0x000000040d0d7c10 */ /* 0x000fc4000ffde0ff */
[----:B------:R-:W-:Y:S02]  /*23a0*/  IADD3.X R14, PT, PT, R14, UR12, RZ, P5, !PT ;  /* 0x0000000c0e0e7c10 */ /* 0x000fe4000affe4ff */
[----:B------:R-:W-:Y:S02]  /*23b0*/  IADD3.X R15, PT, PT, R15, UR12, RZ, P4, !PT ;  /* 0x0000000c0f0f7c10 */ /* 0x000fe4000a7fe4ff */
[----:B------:R-:W-:Y:S02]  /*23c0*/  IADD3.X R57, PT, PT, R57, UR12, RZ, P3, !PT ;  /* 0x0000000c39397c10 */ /* 0x000fe40009ffe4ff */
[----:B------:R-:W-:Y:S02]  /*23d0*/  IADD3.X R58, PT, PT, R58, UR12, RZ, P2, !PT ;  /* 0x0000000c3a3a7c10 */ /* 0x000fe400097fe4ff */
[----:B------:R-:W-:Y:S02]  /*23e0*/  IADD3.X R59, PT, PT, R59, UR12, RZ, P1, !PT ;  /* 0x0000000c3b3b7c10 */ /* 0x000fe40008ffe4ff */
[----:B------:R-:W-:-:S02]  /*23f0*/  IADD3.X R64, PT, PT, R64, UR12, RZ, P0, !PT ;  /* 0x0000000c40407c10 */ /* 0x000fc400087fe4ff */
[----:B------:R-:W-:Y:S01]  /*2400*/  IADD3.X R65, PT, PT, R65, UR12, RZ, P6, !PT ;  /* 0x0000000c41417c10 */ /* 0x000fe2000b7fe4ff */
[----:B------:R-:W-:Y:S01]  /*2410*/  UIADD3 UR7, UPT, UPT, UR7, -0x20, URZ ;  /* 0xffffffe007077890 */ /* 0x000fe2000fffe0ff */
[----:B------:R-:W-:Y:S11]  /*2420*/  BRA.U UP0, `(.L_x_2) ;  /* 0xfffffff100907547 */ /* 0x000ff6000b83ffff */
.L_x_1:
[----:B------:R-:W0:Y:S01]  /*2430*/  S2R R4, SR_TID.X ;  /* 0x0000000000047919 */ /* 0x000e220000002100 */
[----:B------:R-:W-:Y:S01]  /*2440*/  F2FP.SATFINITE.E4M3.F32.PACK_AB_MERGE_C R36, R37, R36, RZ ;  /* 0x000000242524723e */ /* 0x000fe200048070ff */
[----:B------:R-:W-:Y:S01]  /*2450*/  UISETP.NE.U32.AND UP0, UPT, UR8, URZ, UPT ;  /* 0x000000ff0800728c */ /* 0x000fe2000bf05070 */
[----:B------:R-:W-:Y:S01]  /*2460*/  F2FP.SATFINITE.E4M3.F32.PACK_AB_MERGE_C R32, R33, R32, RZ ;  /* 0x000000202120723e */ /* 0x000fe200048070ff */
[----:B------:R-:W1:Y:S01]  /*2470*/  S2R R12, SR_TID.X ;  /* 0x00000000000c7919 */ /* 0x000e620000002100 */
[----:B------:R-:W-:Y:S01]  /*2480*/  F2FP.SATFINITE.E4M3.F32.PACK_AB_MERGE_C R28, R29, R28, RZ ;  /* 0x0000001c1d1c723e */ /* 0x000fe200048070ff */
[----:B------:R-:W2:Y:S01]  /*2490*/  S2UR UR5, SR_CgaCtaId ;  /* 0x00000000000579c3 */ /* 0x000ea20000008800 */
[----:B------:R-:W-:Y:S01]  /*24a0*/  F2FP.SATFINITE.E4M3.F32.PACK_AB_MERGE_C R52, R53, R52, RZ ;  /* 0x000000343534723e */ /* 0x000fe200048070ff */
[----:B------:R-:W-:Y:S01]  /*24b0*/  USEL UR4, URZ, 0x2004, !UP0 ;  /* 0x00002004ff047887 */ /* 0x000fe2000c000000 */
[----:B------:R-:W-:-:S05]  /*24c0*/  F2FP.SATFINITE.E4M3.F32.PACK_AB_MERGE_C R48, R49, R48, RZ ;  /* 0x000000303130723e */ /* 0x000fca00048070ff */
[----:B------:R-:W-:Y:S01]  /*24d0*/  BAR.SYNC.DEFER_BLOCKING 0x0 ;  /* 0x0000000000007b1d */ /* 0x000fe20000010000 */
[----:B------:R-:W-:Y:S02]  /*24e0*/  F2FP.SATFINITE.E4M3.F32.PACK_AB_MERGE_C R44, R45, R44, RZ ;  /* 0x0000002c2d2c723e */ /* 0x000fe400048070ff */
[----:B------:R-:W-:Y:S02]  /*24f0*/  F2FP.SATFINITE.E4M3.F32.PACK_AB_MERGE_C R24, R25, R24, RZ ;  /* 0x000000181918723e */ /* 0x000fe400048070ff */
[----:B------:R-:W-:-:S03]  /*2500*/  LOP3.LUT R36, R36, 0xffff, RZ, 0xc0, !PT ;  /* 0x0000ffff24247812 */ /* 0x000fc600078ec0ff */
[----:B------:R-:W3:Y:S01]  /*2510*/  S2UR UR6, SR_CgaCtaId ;  /* 0x00000000000679c3 */ /* 0x000ee20000008800 */
[----:B------:R-:W-:Y:S01]  /*2520*/  LOP3.LUT R25, R32, 0xffff, RZ, 0xc0, !PT ;  /* 0x0000ffff20197812 */ /* 0x000fe200078ec0ff */
[----:B------:R-:W4:Y:S01]  /*2530*/  LDCU.64 UR8, c[0x0][0x398] ;  /* 0x00007300ff0877ac */ /* 0x000f220008000a00 */
[----:B------:R-:W-:Y:S02]  /*2540*/  LOP3.LUT R29, R28, 0xffff, RZ, 0xc0, !PT ;  /* 0x0000ffff1c1d7812 */ /* 0x000fe400078ec0ff */
[----:B------:R-:W-:Y:S02]  /*2550*/  F2FP.SATFINITE.E4M3.F32.PACK_AB_MERGE_C R38, R39, R38, RZ ;  /* 0x000000262726723e */ /* 0x000fe400048070ff */
[----:B------:R-:W-:Y:S02]  /*2560*/  F2FP.SATFINITE.E4M3.F32.PACK_AB_MERGE_C R34, R35, R34, RZ ;  /* 0x000000222322723e */ /* 0x000fe400048070ff */
[----:B------:R-:W-:Y:S02]  /*2570*/  F2FP.SATFINITE.E4M3.F32.PACK_AB_MERGE_C R30, R31, R30, RZ ;  /* 0x0000001e1f1e723e */ /* 0x000fe400048070ff */
[----:B------:R-:W-:-:S02]  /*2580*/  LOP3.LUT R52, R52, 0xffff, RZ, 0xc0, !PT ;  /* 0x0000ffff34347812 */ /* 0x000fc400078ec0ff */
[----:B------:R-:W-:Y:S02]  /*2590*/  LOP3.LUT R11, R48, 0xffff, RZ, 0xc0, !PT ;  /* 0x0000ffff300b7812 */ /* 0x000fe400078ec0ff */
[----:B------:R-:W-:Y:S01]  /*25a0*/  LOP3.LUT R21, R44, 0xffff, RZ, 0xc0, !PT ;  /* 0x0000ffff2c157812 */ /* 0x000fe200078ec0ff */
[----:B0-----:R-:W-:Y:S01]  /*25b0*/  IMAD.SHL.U32 R2, R4, 0x20, RZ ;  /* 0x0000002004027824 */ /* 0x001fe200078e00ff */
[----:B------:R-:W-:Y:S02]  /*25c0*/  F2FP.SATFINITE.E4M3.F32.PACK_AB_MERGE_C R54, R55, R54, RZ ;  /* 0x000000363736723e */ /* 0x000fe400048070ff */
[----:B------:R-:W-:Y:S01]  /*25d0*/  F2FP.SATFINITE.E4M3.F32.PACK_AB_MERGE_C R50, R51, R50, RZ ;  /* 0x000000323332723e */ /* 0x000fe200048070ff */
[----:B-1----:R-:W-:Y:S01]  /*25e0*/  IMAD.SHL.U32 R7, R12, 0x200, RZ ;  /* 0x000002000c077824 */ /* 0x002fe200078e00ff */
[----:B------:R-:W-:Y:S02]  /*25f0*/  F2FP.SATFINITE.E4M3.F32.PACK_AB_MERGE_C R46, R47, R46, RZ ;  /* 0x0000002e2f2e723e */ /* 0x000fe400048070ff */
[----:B------:R-:W-:-:S02]  /*2600*/  F2FP.SATFINITE.E4M3.F32.PACK_AB_MERGE_C R26, R27, R26, RZ ;  /* 0x0000001a1b1a723e */ /* 0x000fc400048070ff */
[----:B------:R-:W-:Y:S02]  /*2610*/  LOP3.LUT R115, R115, 0x40, RZ, 0xc0, !PT ;  /* 0x0000004073737812 */ /* 0x000fe400078ec0ff */
[----:B------:R-:W-:Y:S02]  /*2620*/  SHF.R.U32.HI R4, RZ, 0x1, R4 ;  /* 0x00000001ff047819 */ /* 0x000fe40000011604 */
[----:B------:R-:W-:Y:S02]  /*2630*/  PRMT R10, R29, 0x3340, R0 ;  /* 0x000033401d0a7816 */ /* 0x000fe40000000000 */
[----:B------:R-:W-:Y:S02]  /*2640*/  PRMT R5, R36, 0x3340, R25 ;  /* 0x0000334024057816 */ /* 0x000fe40000000019 */
[----:B------:R-:W-:Y:S02]  /*2650*/  LOP3.LUT R38, R38, 0xffff, RZ, 0xc0, !PT ;  /* 0x0000ffff26267812 */ /* 0x000fe400078ec0ff */
[----:B------:R-:W-:-:S02]  /*2660*/  LOP3.LUT R31, R30, 0xffff, RZ, 0xc0, !PT ;  /* 0x0000ffff1e1f7812 */ /* 0x000fc400078ec0ff */
[----:B------:R-:W-:Y:S02]  /*2670*/  LOP3.LUT R27, R34, 0xffff, RZ, 0xc0, !PT ;  /* 0x0000ffff221b7812 */ /* 0x000fe400078ec0ff */
[----:B------:R-:W-:Y:S02]  /*2680*/  LOP3.LUT R2, R2, 0xc00, RZ, 0xc0, !PT ;  /* 0x00000c0002027812 */ /* 0x000fe400078ec0ff */
[----:B------:R-:W-:Y:S02]  /*2690*/  PRMT R8, R21, 0x3340, R0 ;  /* 0x0000334015087816 */ /* 0x000fe40000000000 */
[----:B------:R-:W-:Y:S02]  /*26a0*/  PRMT R3, R52, 0x3340, R11 ;  /* 0x0000334034037816 */ /* 0x000fe4000000000b */
[----:B------:R-:W-:Y:S02]  /*26b0*/  LOP3.LUT R54, R54, 0xffff, RZ, 0xc0, !PT ;  /* 0x0000ffff36367812 */ /* 0x000fe400078ec0ff */
[----:B------:R-:W-:-:S02]  /*26c0*/  LOP3.LUT R19, R50, 0xffff, RZ, 0xc0, !PT ;  /* 0x0000ffff32137812 */ /* 0x000fc400078ec0ff */
[----:B------:R-:W-:Y:S02]  /*26d0*/  LOP3.LUT R23, R46, 0xffff, RZ, 0xc0, !PT ;  /* 0x0000ffff2e177812 */ /* 0x000fe400078ec0ff */
[----:B------:R-:W-:Y:S02]  /*26e0*/  LOP3.LUT R115, R115, 0x80, R4, 0xf8, !PT ;  /* 0x0000008073737812 */ /* 0x000fe400078ef804 */
[----:B------:R-:W-:Y:S02]  /*26f0*/  PRMT R13, R5, 0x5410, R10 ;  /* 0x00005410050d7816 */ /* 0x000fe4000000000a */
[----:B------:R-:W-:Y:S02]  /*2700*/  PRMT R5, R31, 0x3340, R0 ;  /* 0x000033401f057816 */ /* 0x000fe40000000000 */
[----:B------:R-:W-:Y:S02]  /*2710*/  PRMT R4, R38, 0x3340, R27 ;  /* 0x0000334026047816 */ /* 0x000fe4000000001b */
[----:B------:R-:W-:-:S02]  /*2720*/  LOP3.LUT R6, R2, 0x3c, R117, 0xf8, !PT ;  /* 0x0000003c02067812 */ /* 0x000fc400078ef875 */
[----:B------:R-:W-:Y:S02]  /*2730*/  PRMT R9, R3, 0x5410, R8 ;  /* 0x0000541003097816 */ /* 0x000fe40000000008 */
[----:B------:R-:W-:Y:S02]  /*2740*/  PRMT R3, R23, 0x3340, R0 ;  /* 0x0000334017037816 */ /* 0x000fe40000000000 */
[----:B------:R-:W-:Y:S02]  /*2750*/  PRMT R2, R54, 0x3340, R19 ;  /* 0x0000334036027816 */ /* 0x000fe40000000013 */
[----:B------:R-:W-:Y:S01]  /*2760*/  PRMT R17, R4, 0x5410, R5 ;  /* 0x0000541004117816 */ /* 0x000fe20000000005 */
[----:B------:R-:W-:Y:S01]  /*2770*/  IMAD.SHL.U32 R5, R12, 0x4, RZ ;  /* 0x000000040c057824 */ /* 0x000fe200078e00ff */
[----:B------:R-:W-:Y:S02]  /*2780*/  PRMT R15, R2, 0x5410, R3 ;  /* 0x00005410020f7816 */ /* 0x000fe40000000003 */
[----:B------:R-:W-:-:S02]  /*2790*/  SHF.R.U32.HI R3, RZ, 0x8, R11 ;  /* 0x00000008ff037819 */ /* 0x000fc4000001160b */
[----:B------:R-:W-:Y:S02]  /*27a0*/  SHF.R.U32.HI R2, RZ, 0x8, R52 ;  /* 0x00000008ff027819 */ /* 0x000fe40000011634 */
[----:B------:R-:W-:Y:S02]  /*27b0*/  SHF.R.U32.HI R4, RZ, 0x8, R21 ;  /* 0x00000008ff047819 */ /* 0x000fe40000011615 */
[----:B------:R-:W-:Y:S02]  /*27c0*/  LOP3.LUT R7, R7, 0x3000, RZ, 0xc0, !PT ;  /* 0x0000300007077812 */ /* 0x000fe400078ec0ff */
[----:B------:R-:W-:Y:S02]  /*27d0*/  LOP3.LUT R8, R5, 0x380, RZ, 0xc0, !PT ;  /* 0x0000038005087812 */ /* 0x000fe400078ec0ff */
[----:B------:R-:W-:Y:S02]  /*27e0*/  LOP3.LUT R3, R3, 0xffff, RZ, 0xc0, !PT ;  /* 0x0000ffff03037812 */ /* 0x000fe400078ec0ff */
[----:B------:R-:W-:-:S02]  /*27f0*/  LOP3.LUT R2, R2, 0xffff, RZ, 0xc0, !PT ;  /* 0x0000ffff02027812 */ /* 0x000fc400078ec0ff */
[----:B------:R-:W-:Y:S02]  /*2800*/  LOP3.LUT R4, R4, 0xffff, RZ, 0xc0, !PT ;  /* 0x0000ffff04047812 */ /* 0x000fe400078ec0ff */
[----:B------:R-:W-:Y:S01]  /*2810*/  LOP3.LUT R115, R115, UR4, R6, 0xf6, !PT ;  /* 0x0000000473737c12 */ /* 0x000fe2000f8ef606 */
[----:B------:R-:W-:Y:S01]  /*2820*/  UMOV UR4, 0x400 ;  /* 0x0000040000047882 */ /* 0x000fe20000000000 */
[----:B------:R-:W-:Y:S01]  /*2830*/  LOP3.LUT R116, R7, 0x78, R116, 0xf8, !PT ;  /* 0x0000007807747812 */ /* 0x000fe200078ef874 */
[----:B--2---:R-:W-:Y:S01]  /*2840*/  ULEA UR4, UR5, UR4, 0x18 ;  /* 0x0000000405047291 */ /* 0x004fe2000f8ec0ff */
[----:B------:R-:W-:Y:S02]  /*2850*/  LOP3.LUT R123, R8, 0x44, R123, 0xf8, !PT ;  /* 0x00000044087b7812 */ /* 0x000fe400078ef87b */
[----:B------:R-:W-:Y:S01]  /*2860*/  SHF.R.U32.HI R5, RZ, 0x8, R36 ;  /* 0x00000008ff057819 */ /* 0x000fe20000011624 */
[----:B------:R-:W-:Y:S01]  /*2870*/  UMOV UR5, 0x400 ;  /* 0x0000040000057882 */ /* 0x000fe20000000000 */
[----:B------:R-:W-:Y:S01]  /*2880*/  SHF.R.U32.HI R6, RZ, 0x8, R25 ;  /* 0x00000008ff067819 */ /* 0x000fe20000011619 */
[----:B---3--:R-:W-:Y:S01]  /*2890*/  ULEA UR5, UR6, UR5, 0x18 ;  /* 0x0000000506057291 */ /* 0x008fe2000f8ec0ff */
[----:B------:R-:W-:Y:S01]  /*28a0*/  PRMT R8, R2, 0x3340, R3 ;  /* 0x0000334002087816 */ /* 0x000fe20000000003 */
[----:B------:R-:W0:Y:S01]  /*28b0*/  LDCU.64 UR6, c[0x0][0x390] ;  /* 0x00007200ff0677ac */ /* 0x000e220008000a00 */
[----:B------:R-:W-:-:S02]  /*28c0*/  PRMT R11, R4, 0x3340, R1 ;  /* 0x00003340040b7816 */ /* 0x000fc40000000001 */
[----:B------:R-:W-:Y:S02]  /*28d0*/  SHF.R.U32.HI R7, RZ, 0x8, R29 ;  /* 0x00000008ff077819 */ /* 0x000fe4000001161d */
[----:B------:R-:W-:Y:S02]  /*28e0*/  SHF.R.U32.HI R2, RZ, 0x8, R54 ;  /* 0x00000008ff027819 */ /* 0x000fe40000011636 */
[----:B------:R-:W-:Y:S02]  /*28f0*/  SHF.R.U32.HI R3, RZ, 0x8, R19 ;  /* 0x00000008ff037819 */ /* 0x000fe40000011613 */
[----:B------:R-:W-:Y:S02]  /*2900*/  SHF.R.U32.HI R4, RZ, 0x8, R23 ;  /* 0x00000008ff047819 */ /* 0x000fe40000011617 */
[----:B------:R-:W-:Y:S02]  /*2910*/  LOP3.LUT R6, R6, 0xffff, RZ, 0xc0, !PT ;  /* 0x0000ffff06067812 */ /* 0x000fe400078ec0ff */
[----:B------:R-:W-:-:S02]  /*2920*/  LOP3.LUT R5, R5, 0xffff, RZ, 0xc0, !PT ;  /* 0x0000ffff05057812 */ /* 0x000fc400078ec0ff */
[----:B------:R-:W-:Y:S02]  /*2930*/  LOP3.LUT R7, R7, 0xffff, RZ, 0xc0, !PT ;  /* 0x0000ffff07077812 */ /* 0x000fe400078ec0ff */
[----:B------:R-:W-:Y:S02]  /*2940*/  LOP3.LUT R3, R3, 0xffff, RZ, 0xc0, !PT ;  /* 0x0000ffff03037812 */ /* 0x000fe400078ec0ff */
[----:B------:R-:W-:Y:S02]  /*2950*/  LOP3.LUT R2, R2, 0xffff, RZ, 0xc0, !PT ;  /* 0x0000ffff02027812 */ /* 0x000fe400078ec0ff */
[----:B------:R-:W-:Y:S02]  /*2960*/  LOP3.LUT R4, R4, 0xffff, RZ, 0xc0, !PT ;  /* 0x0000ffff04047812 */ /* 0x000fe400078ec0ff */
[----:B------:R-:W-:Y:S02]  /*2970*/  PRMT R5, R5, 0x3340, R6 ;  /* 0x0000334005057816 */ /* 0x000fe40000000006 */
[----:B------:R-:W-:-:S02]  /*2980*/  PRMT R6, R7, 0x3340, R0 ;  /* 0x0000334007067816 */ /* 0x000fc40000000000 */
[----:B------:R-:W-:Y:S02]  /*2990*/  PRMT R7, R2, 0x3340, R3 ;  /* 0x0000334002077816 */ /* 0x000fe40000000003 */
[----:B------:R-:W-:Y:S02]  /*29a0*/  PRMT R10, R4, 0x3340, R1 ;  /* 0x00003340040a7816 */ /* 0x000fe40000000001 */
[----:B------:R-:W-:Y:S02]  /*29b0*/  SHF.R.U32.HI R3, RZ, 0x8, R27 ;  /* 0x00000008ff037819 */ /* 0x000fe4000001161b */
[----:B------:R-:W-:Y:S02]  /*29c0*/  SHF.R.U32.HI R2, RZ, 0x8, R38 ;  /* 0x00000008ff027819 */ /* 0x000fe40000011626 */
[----:B------:R-:W-:Y:S02]  /*29d0*/  SHF.R.U32.HI R4, RZ, 0x8, R31 ;  /* 0x00000008ff047819 */ /* 0x000fe4000001161f */
[----:B------:R-:W-:-:S02]  /*29e0*/  F2FP.SATFINITE.E4M3.F32.PACK_AB_MERGE_C R40, R41, R40, RZ ;  /* 0x000000282928723e */ /* 0x000fc400048070ff */
[----:B------:R-:W-:Y:S02]  /*29f0*/  LOP3.LUT R3, R3, 0xffff, RZ, 0xc0, !PT ;  /* 0x0000ffff03037812 */ /* 0x000fe400078ec0ff */
[----:B------:R-:W-:Y:S02]  /*2a00*/  LOP3.LUT R2, R2, 0xffff, RZ, 0xc0, !PT ;  /* 0x0000ffff02027812 */ /* 0x000fe400078ec0ff */
[----:B------:R-:W-:Y:S02]  /*2a10*/  LOP3.LUT R4, R4, 0xffff, RZ, 0xc0, !PT ;  /* 0x0000ffff04047812 */ /* 0x000fe400078ec0ff */
[----:B------:R-:W-:Y:S02]  /*2a20*/  LOP3.LUT R24, R24, 0xffff, RZ, 0xc0, !PT ;  /* 0x0000ffff18187812 */ /* 0x000fe400078ec0ff */
[----:B------:R-:W-:Y:S02]  /*2a30*/  F2FP.SATFINITE.E4M3.F32.PACK_AB_MERGE_C R42, R43, R42, RZ ;  /* 0x0000002a2b2a723e */ /* 0x000fe400048070ff */
[----:B------:R-:W-:-:S02]  /*2a40*/  LOP3.LUT R40, R40, 0xffff, RZ, 0xc0, !PT ;  /* 0x0000ffff28287812 */ /* 0x000fc400078ec0ff */
[----:B------:R-:W-:Y:S02]  /*2a50*/  PRMT R3, R2, 0x3340, R3 ;  /* 0x0000334002037816 */ /* 0x000fe40000000003 */
[----:B------:R-:W-:Y:S02]  /*2a60*/  PRMT R12, R4, 0x3340, R1 ;  /* 0x00003340040c7816 */ /* 0x000fe40000000001 */
[----:B------:R-:W-:Y:S02]  /*2a70*/  PRMT R4, R13, 0x4210, R24 ;  /* 0x000042100d047816 */ /* 0x000fe40000000018 */
[----:B------:R-:W-:Y:S02]  /*2a80*/  PRMT R2, R9, 0x4210, R40 ;  /* 0x0000421009027816 */ /* 0x000fe40000000028 */
[----:B------:R-:W-:Y:S01]  /*2a90*/  PRMT R11, R8, 0x5410, R11 ;  /* 0x00005410080b7816 */ /* 0x000fe2000000000b */
[----:B------:R1:W-:Y:S01]  /*2aa0*/  STS [R115+UR4+0x100], R4 ;  /* 0x0001000473007988 */ /* 0x0003e20008000804 */
[----:B------:R-:W-:-:S02]  /*2ab0*/  PRMT R5, R5, 0x5410, R6 ;  /* 0x0000541005057816 */ /* 0x000fc40000000006 */
[----:B------:R-:W-:Y:S01]  /*2ac0*/  LOP3.LUT R42, R42, 0xffff, RZ, 0xc0, !PT ;  /* 0x0000ffff2a2a7812 */ /* 0x000fe200078ec0ff */
[----:B------:R2:W-:Y:S01]  /*2ad0*/  STS [R115+UR4], R2 ;  /* 0x0000000273007988 */ /* 0x0005e20008000804 */
[----:B------:R-:W-:Y:S01]  /*2ae0*/  LOP3.LUT R26, R26, 0xffff, RZ, 0xc0, !PT ;  /* 0x0000ffff1a1a7812 */ /* 0x000fe200078ec0ff */
[----:B------:R-:W3:Y:S01]  /*2af0*/  LDC R6, c[0x0][0x3b8] ;  /* 0x0000ee00ff067b82 */ /* 0x000ee20000000800 */
[----:B------:R-:W-:Y:S02]  /*2b00*/  PRMT R7, R7, 0x5410, R10 ;  /* 0x0000541007077816 */ /* 0x000fe4000000000a */
[----:B------:R-:W-:Y:S02]  /*2b10*/  PRMT R9, R3, 0x5410, R12 ;  /* 0x0000541003097816 */ /* 0x000fe4000000000c */
[----:B------:R-:W-:Y:S02]  /*2b20*/  PRMT R40, R11, 0x5210, R40 ;  /* 0x000052100b287816 */ /* 0x000fe40000000028 */
[----:B------:R-:W-:-:S02]  /*2b30*/  PRMT R24, R5, 0x5210, R24 ;  /* 0x0000521005187816 */ /* 0x000fc40000000018 */
[----:B------:R-:W-:Y:S01]  /*2b40*/  PRMT R8, R15, 0x4210, R42 ;  /* 0x000042100f087816 */ /* 0x000fe2000000002a */
[----:B------:R5:W-:Y:S01]  /*2b50*/  STS [R115+UR4+0x200], R40 ;  /* 0x0002002873007988 */ /* 0x000be20008000804 */
[----:B-1----:R-:W-:Y:S02]  /*2b60*/  PRMT R4, R17, 0x4210, R26 ;  /* 0x0000421011047816 */ /* 0x002fe4000000001a */
[----:B------:R-:W-:Y:S01]  /*2b70*/  PRMT R42, R7, 0x5210, R42 ;  /* 0x00005210072a7816 */ /* 0x000fe2000000002a */
[----:B------:R-:W-:Y:S01]  /*2b80*/  STS [R115+UR4+0x300], R24 ;  /* 0x0003001873007988 */ /* 0x000fe20008000804 */
[----:B------:R-:W-:Y:S01]  /*2b90*/  LOP3.LUT R3, R115, 0x40, RZ, 0x3c, !PT ;  /* 0x0000004073037812 */ /* 0x000fe200078e3cff */
[----:B------:R-:W1:Y:S01]  /*2ba0*/  LDCU UR4, c[0x0][0x3b4] ;  /* 0x00007680ff0477ac */ /* 0x000e620008000800 */
[----:B------:R-:W-:Y:S02]  /*2bb0*/  PRMT R26, R9, 0x5210, R26 ;  /* 0x00005210091a7816 */ /* 0x000fe4000000001a */
[----:B------:R-:W-:Y:S01]  /*2bc0*/  LOP3.LUT R116, R116, R123, RZ, 0x3c, !PT ;  /* 0x0000007b74747212 */ /* 0x000fe200078e3cff */
[----:B------:R-:W-:Y:S01]  /*2bd0*/  STS [R3+UR5+0x1000], R8 ;  /* 0x0010000803007988 */ /* 0x000fe20008000805 */
[----:B------:R-:W-:-:S02]  /*2be0*/  LOP3.LUT R9, R0, R96, RZ, 0xfc, !PT ;  /* 0x0000006000097212 */ /* 0x000fc400078efcff */
[----:B------:R-:W-:Y:S01]  /*2bf0*/  LOP3.LUT R12, R116, 0x4, RZ, 0x3c, !PT ;  /* 0x00000004740c7812 */ /* 0x000fe200078e3cff */
[----:B------:R0:W-:Y:S01]  /*2c00*/  STS [R3+UR5+0x1200], R42 ;  /* 0x0012002a03007988 */ /* 0x0001e20008000805 */
[----:B----4-:R-:W-:Y:S01]  /*2c10*/  ISETP.GE.AND P0, PT, R114, UR8, PT ;  /* 0x0000000872007c0c */ /* 0x010fe2000bf06270 */
[----:B---3--:R-:W-:Y:S01]  /*2c20*/  IMAD R41, R9, R6, RZ ;  /* 0x0000000609297224 */ /* 0x008fe200078e02ff */
[C-C-:B------:R-:W-:Y:S01]  /*2c30*/  LOP3.LUT R11, R0.reuse, 0x6c, R96.reuse, 0xfe, !PT ;  /* 0x0000006c000b7812 */ /* 0x140fe200078efe60 */
[----:B------:R-:W-:Y:S01]  /*2c40*/  STS [R3+UR5+0x1100], R4 ;  /* 0x0011000403007988 */ /* 0x000fe20008000805 */
[C-C-:B------:R-:W-:Y:S02]  /*2c50*/  LOP3.LUT R19, R0.reuse, 0x4, R96.reuse, 0xfe, !PT ;  /* 0x0000000400137812 */ /* 0x140fe400078efe60 */
[C-C-:B------:R-:W-:Y:S01]  /*2c60*/  LOP3.LUT R10, R0.reuse, 0x78, R96.reuse, 0xfe, !PT ;  /* 0x00000078000a7812 */ /* 0x140fe200078efe60 */
[----:B------:R3:W-:Y:S01]  /*2c70*/  STS [R3+UR5+0x1300], R26 ;  /* 0x0013001a03007988 */ /* 0x0007e20008000805 */
[--C-:B--2---:R-:W-:Y:S01]  /*2c80*/  LOP3.LUT R2, R0, 0x74, R96.reuse, 0xfe, !PT ;  /* 0x0000007400027812 */ /* 0x104fe200078efe60 */
[----:B-1----:R-:W-:Y:S01]  /*2c90*/  IMAD R114, R114, UR4, RZ ;  /* 0x0000000472727c24 */ /* 0x002fe2000f8e02ff */
[C-C-:B------:R-:W-:Y:S01]  /*2ca0*/  LOP3.LUT R7, R0.reuse, 0x70, R96.reuse, 0xfe, !PT ;  /* 0x0000007000077812 */ /* 0x140fe200078efe60 */
[----:B------:R-:W-:Y:S01]  /*2cb0*/  BAR.SYNC.DEFER_BLOCKING 0x0 ;  /* 0x0000000000007b1d */ /* 0x000fe20000010000 */
[----:B------:R-:W-:-:S02]  /*2cc0*/  LOP3.LUT R14, R0, 0x68, R96, 0xfe, !PT ;  /* 0x00000068000e7812 */ /* 0x000fc400078efe60 */
[C-C-:B------:R-:W-:Y:S02]  /*2cd0*/  LOP3.LUT R17, R0.reuse, 0x64, R96.reuse, 0xfe, !PT ;  /* 0x0000006400117812 */ /* 0x140fe400078efe60 */
[C-C-:B------:R-:W-:Y:S02]  /*2ce0*/  LOP3.LUT R16, R0.reuse, 0x60, R96.reuse, 0xfe, !PT ;  /* 0x0000006000107812 */ /* 0x140fe400078efe60 */
[C-C-:B------:R-:W-:Y:S02]  /*2cf0*/  LOP3.LUT R36, R0.reuse, 0x5c, R96.reuse, 0xfe, !PT ;  /* 0x0000005c00247812 */ /* 0x140fe400078efe60 */
[C-C-:B------:R-:W-:Y:S02]  /*2d00*/  LOP3.LUT R38, R0.reuse, 0x58, R96.reuse, 0xfe, !PT ;  /* 0x0000005800267812 */ /* 0x140fe400078efe60 */
[C-C-:B-----5:R-:W-:Y:S02]  /*2d10*/  LOP3.LUT R40, R0.reuse, 0x54, R96.reuse, 0xfe, !PT ;  /* 0x0000005400287812 */ /* 0x160fe400078efe60 */
[----:B0-----:R-:W-:-:S02]  /*2d20*/  LOP3.LUT R42, R0, 0x50, R96, 0xfe, !PT ;  /* 0x00000050002a7812 */ /* 0x001fc400078efe60 */
[C-C-:B------:R-:W-:Y:S02]  /*2d30*/  LOP3.LUT R44, R0.reuse, 0x4c, R96.reuse, 0xfe, !PT ;  /* 0x0000004c002c7812 */ /* 0x140fe400078efe60 */
[C-C-:B------:R-:W-:Y:S02]  /*2d40*/  LOP3.LUT R46, R0.reuse, 0x48, R96.reuse, 0xfe, !PT ;  /* 0x00000048002e7812 */ /* 0x140fe400078efe60 */
[C-C-:B------:R-:W-:Y:S02]  /*2d50*/  LOP3.LUT R48, R0.reuse, 0x44, R96.reuse, 0xfe, !PT ;  /* 0x0000004400307812 */ /* 0x140fe400078efe60 */
[C-C-:B---3--:R-:W-:Y:S02]  /*2d60*/  LOP3.LUT R26, R0.reuse, 0x40, R96.reuse, 0xfe, !PT ;  /* 0x00000040001a7812 */ /* 0x148fe400078efe60 */
[C-C-:B------:R-:W-:Y:S01]  /*2d70*/  LOP3.LUT R27, R0.reuse, 0x3c, R96.reuse, 0xfe, !PT ;  /* 0x0000003c001b7812 */ /* 0x140fe200078efe60 */
[----:B------:R-:W0:Y:S01]  /*2d80*/  LDS R15, [R116+UR5] ;  /* 0x00000005740f7984 */ /* 0x000e220008000800 */
[----:B------:R-:W-:-:S02]  /*2d90*/  LOP3.LUT R28, R0, 0x38, R96, 0xfe, !PT ;  /* 0x00000038001c7812 */ /* 0x000fc400078efe60 */
[C-C-:B------:R-:W-:Y:S01]  /*2da0*/  LOP3.LUT R29, R0.reuse, 0x34, R96.reuse, 0xfe, !PT ;  /* 0x00000034001d7812 */ /* 0x140fe200078efe60 */
[----:B------:R-:W1:Y:S01]  /*2db0*/  LDS R13, [R12+UR5] ;  /* 0x000000050c0d7984 */ /* 0x000e620008000800 */
[C-C-:B------:R-:W-:Y:S02]  /*2dc0*/  LOP3.LUT R30, R0.reuse, 0x30, R96.reuse, 0xfe, !PT ;  /* 0x00000030001e7812 */ /* 0x140fe400078efe60 */
[C-C-:B------:R-:W-:Y:S01]  /*2dd0*/  LOP3.LUT R31, R0.reuse, 0x2c, R96.reuse, 0xfe, !PT ;  /* 0x0000002c001f7812 */ /* 0x140fe200078efe60 */
[----:B------:R-:W2:Y:S01]  /*2de0*/  LDS R5, [R116+UR5+0x400] ;  /* 0x0004000574057984 */ /* 0x000ea20008000800 */
[C-C-:B------:R-:W-:Y:S02]  /*2df0*/  LOP3.LUT R32, R0.reuse, 0x28, R96.reuse, 0xfe, !PT ;  /* 0x0000002800207812 */ /* 0x140fe400078efe60 */
[C-C-:B------:R-:W-:Y:S01]  /*2e00*/  LOP3.LUT R33, R0.reuse, 0x24, R96.reuse, 0xfe, !PT ;  /* 0x0000002400217812 */ /* 0x140fe200078efe60 */
[----:B------:R-:W3:Y:S01]  /*2e10*/  LDS R4, [R12+UR5+0x400] ;  /* 0x000400050c047984 */ /* 0x000ee20008000800 */
[----:B------:R-:W-:-:S02]  /*2e20*/  LOP3.LUT R34, R0, 0x20, R96, 0xfe, !PT ;  /* 0x0000002000227812 */ /* 0x000fc400078efe60 */
[C-C-:B------:R-:W-:Y:S02]  /*2e30*/  LOP3.LUT R3, R0.reuse, 0x7c, R96.reuse, 0xfe, !PT ;  /* 0x0000007c00037812 */ /* 0x140fe400078efe60 */
[C-C-:B------:R-:W-:Y:S02]  /*2e40*/  LOP3.LUT R35, R0.reuse, 0x1c, R96.reuse, 0xfe, !PT ;  /* 0x0000001c00237812 */ /* 0x140fe400078efe60 */
[C-C-:B------:R-:W-:Y:S02]  /*2e50*/  LOP3.LUT R37, R0.reuse, 0x18, R96.reuse, 0xfe, !PT ;  /* 0x0000001800257812 */ /* 0x140fe400078efe60 */
[C-C-:B------:R-:W-:Y:S02]  /*2e60*/  LOP3.LUT R39, R0.reuse, 0x14, R96.reuse, 0xfe, !PT ;  /* 0x0000001400277812 */ /* 0x140fe400078efe60 */
[C-C-:B------:R-:W-:Y:S02]  /*2e70*/  LOP3.LUT R25, R0.reuse, 0x10, R96.reuse, 0xfe, !PT ;  /* 0x0000001000197812 */ /* 0x140fe400078efe60 */
[----:B------:R-:W-:-:S02]  /*2e80*/  LOP3.LUT R23, R0, 0xc, R96, 0xfe, !PT ;  /* 0x0000000c00177812 */ /* 0x000fc400078efe60 */
[----:B------:R-:W-:Y:S02]  /*2e90*/  LOP3.LUT R21, R0, 0x8, R96, 0xfe, !PT ;  /* 0x0000000800157812 */ /* 0x000fe400078efe60 */
[----:B------:R-:W-:Y:S01]  /*2ea0*/  LDS R0, [R116+UR5+0x800] ;  /* 0x0008000574007984 */ /* 0x000fe20008000800 */
[----:B------:R-:W-:Y:S01]  /*2eb0*/  IADD3 R8, P3, PT, R114, UR6, RZ ;  /* 0x0000000672087c10 */ /* 0x000fe2000ff7e0ff */
[-C--:B------:R-:W-:Y:S01]  /*2ec0*/  IMAD R45, R23, R6.reuse, RZ ;  /* 0x00000006172d7224 */ /* 0x080fe200078e02ff */
[----:B------:R-:W-:Y:S01]  /*2ed0*/  ISETP.LT.AND P4, PT, R11, UR9, !P0 ;  /* 0x000000090b007c0c */ /* 0x000fe2000c781270 */
[-C--:B------:R-:W-:Y:S01]  /*2ee0*/  IMAD R11, R19, R6.reuse, RZ ;  /* 0x00000006130b7224 */ /* 0x080fe200078e02ff */
[----:B------:R-:W-:Y:S01]  /*2ef0*/  ISETP.LT.AND P2, PT, R9, UR9, !P0 ;  /* 0x0000000909007c0c */ /* 0x000fe2000c741270 */
[----:B------:R-:W-:Y:S01]  /*2f00*/  IMAD R43, R21, R6, RZ ;  /* 0x00000006152b7224 */ /* 0x000fe200078e02ff */
[----:B------:R-:W4:Y:S01]  /*2f10*/  LDS R9, [R12+UR5+0x800] ;  /* 0x000800050c097984 */ /* 0x000f220008000800 */
[----:B------:R-:W-:-:S02]  /*2f20*/  ISETP.LT.AND P1, PT, R10, UR9, !P0 ;  /* 0x000000090a007c0c */ /* 0x000fc4000c721270 */
[----:B------:R-:W-:Y:S01]  /*2f30*/  LEA.HI.X.SX32 R10, R114, UR7, 0x1, P3 ;  /* 0x00000007720a7c11 */ /* 0x000fe200098f0eff */
[----:B------:R-:W-:Y:S01]  /*2f40*/  LDS R12, [R12+UR5+0xc00] ;  /* 0x000c00050c0c7984 */ /* 0x000fe20008000800 */
[-C--:B------:R-:W-:Y:S02]  /*2f50*/  IADD3 R18, P5, PT, R41, R8.reuse, RZ ;  /* 0x0000000829127210 */ /* 0x080fe40007fbe0ff */
[----:B------:R-:W-:Y:S02]  /*2f60*/  IADD3 R20, P6, PT, R11, R8, RZ ;  /* 0x000000080b147210 */ /* 0x000fe40007fde0ff */
[----:B------:R-:W-:Y:S02]  /*2f70*/  ISETP.LT.AND P3, PT, R19, UR9, !P0 ;  /* 0x0000000913007c0c */ /* 0x000fe4000c761270 */
[----:B------:R-:W-:Y:S01]  /*2f80*/  LEA.HI.X.SX32 R19, R41, R10, 0x1, P5 ;  /* 0x0000000a29137211 */ /* 0x000fe200028f0eff */
[----:B------:R-:W-:Y:S01]  /*2f90*/  IMAD R41, R6, 0x20, R41 ;  /* 0x0000002006297824 */ /* 0x000fe200078e0229 */
[----:B------:R-:W-:-:S02]  /*2fa0*/  ISETP.LT.AND P5, PT, R21, UR9, !P0 ;  /* 0x0000000915007c0c */ /* 0x000fc4000c7a1270 */
[----:B------:R-:W-:Y:S02]  /*2fb0*/  LEA.HI.X.SX32 R21, R11, R10, 0x1, P6 ;  /* 0x0000000a0b157211 */ /* 0x000fe400030f0eff */
[----:B------:R-:W5:Y:S01]  /*2fc0*/  LDS R11, [R116+UR5+0xc00] ;  /* 0x000c0005740b7984 */ /* 0x000f620008000800 */
[----:B0-----:R-:W-:Y:S02]  /*2fd0*/  PRMT R47, R15, 0x7770, RZ ;  /* 0x000077700f2f7816 */ /* 0x001fe400000000ff */
[----:B-1----:R-:W-:Y:S02]  /*2fe0*/  PRMT R49, R13, 0x7770, RZ ;  /* 0x000077700d317816 */ /* 0x002fe400000000ff */
[-C--:B------:R-:W-:Y:S01]  /*2ff0*/  IADD3 R24, P6, PT, R45, R8.reuse, RZ ;  /* 0x000000082d187210 */ /* 0x080fe20007fde0ff */
[----:B------:R0:W-:Y:S01]  /*3000*/  @P2 STG.E.U8 desc[UR10][R18.64], R47 ;  /* 0x0000002f12002986 */ /* 0x0001e2000c10110a */
[----:B------:R-:W-:Y:S02]  /*3010*/  IADD3 R22, P2, PT, R43, R8, RZ ;  /* 0x000000082b167210 */ /* 0x000fe40007f5e0ff */
[----:B--2---:R-:W-:Y:S01]  /*3020*/  PRMT R51, R5, 0x7770, RZ ;  /* 0x0000777005337816 */ /* 0x004fe200000000ff */
[----:B------:R1:W-:Y:S01]  /*3030*/  @P3 STG.E.U8 desc[UR10][R20.64], R49 ;  /* 0x0000003114003986 */ /* 0x0003e2000c10110a */
[----:B------:R-:W-:-:S02]  /*3040*/  ISETP.LT.AND P3, PT, R23, UR9, !P0 ;  /* 0x0000000917007c0c */ /* 0x000fc4000c761270 */
[----:B------:R-:W-:Y:S01]  /*3050*/  LEA.HI.X.SX32 R23, R43, R10, 0x1, P2 ;  /* 0x0000000a2b177211 */ /* 0x000fe200010f0eff */
[C---:B------:R-:W-:Y:S01]  /*3060*/  IMAD R43, R25.reuse, R6, RZ ;  /* 0x00000006192b7224 */ /* 0x040fe200078e02ff */
[----:B------:R-:W-:Y:S02]  /*3070*/  ISETP.LT.AND P2, PT, R25, UR9, !P0 ;  /* 0x0000000919007c0c */ /* 0x000fe4000c741270 */
[----:B------:R-:W-:Y:S01]  /*3080*/  LEA.HI.X.SX32 R25, R45, R10, 0x1, P6 ;  /* 0x0000000a2d197211 */ /* 0x000fe200030f0eff */
[----:B------:R2:W-:Y:S01]  /*3090*/  @P5 STG.E.U8 desc[UR10][R22.64], R51 ;  /* 0x0000003316005986 */ /* 0x0005e2000c10110a */
[C---:B------:R-:W-:Y:S01]  /*30a0*/  ISETP.LT.AND P6, PT, R39.reuse, UR9, !P0 ;  /* 0x0000000927007c0c */ /* 0x040fe2000c7c1270 */
[----:B------:R-:W-:Y:S01]  /*30b0*/  IMAD R39, R39, R6, RZ ;  /* 0x0000000627277224 */ /* 0x000fe200078e02ff */
[----:B---3--:R-:W-:Y:S02]  /*30c0*/  PRMT R45, R4, 0x7770, RZ ;  /* 0x00007770042d7816 */ /* 0x008fe400000000ff */
[----:B0-----:R-:W-:-:S02]  /*30d0*/  IADD3 R18, P5, PT, R43, R8, RZ ;  /* 0x000000082b127210 */ /* 0x001fc40007fbe0ff */
[----:B----4-:R-:W-:Y:S01]  /*30e0*/  PRMT R47, R9, 0x7770, RZ ;  /* 0x00007770092f7816 */ /* 0x010fe200000000ff */
[----:B------:R0:W-:Y:S01]  /*30f0*/  @P3 STG.E.U8 desc[UR10][R24.64], R45 ;  /* 0x0000002d18003986 */ /* 0x0001e2000c10110a */
[----:B-1----:R-:W-:Y:S02]  /*3100*/  IADD3 R20, P3, PT, R39, R8, RZ ;  /* 0x0000000827147210 */ /* 0x002fe40007f7e0ff */
[----:B------:R-:W-:Y:S02]  /*3110*/  LEA.HI.X.SX32 R19, R43, R10, 0x1, P5 ;  /* 0x0000000a2b137211 */ /* 0x000fe400028f0eff */
[----:B------:R-:W-:Y:S02]  /*3120*/  PRMT R43, R0, 0x7770, RZ ;  /* 0x00007770002b7816 */ /* 0x000fe400000000ff */
[C---:B------:R-:W-:Y:S01]  /*3130*/  ISETP.LT.AND P5, PT, R37.reuse, UR9, !P0 ;  /* 0x0000000925007c0c */ /* 0x040fe2000c7a1270 */
[----:B------:R-:W-:Y:S01]  /*3140*/  IMAD R37, R37, R6, RZ ;  /* 0x0000000625257224 */ /* 0x000fe200078e02ff */
[----:B------:R-:W-:Y:S01]  /*3150*/  LEA.HI.X.SX32 R21, R39, R10, 0x1, P3 ;  /* 0x0000000a27157211 */ /* 0x000fe200018f0eff */
[C---:B------:R-:W-:Y:S01]  /*3160*/  IMAD R39, R35.reuse, R6, RZ ;  /* 0x0000000623277224 */ /* 0x040fe200078e02ff */
[----:B------:R1:W-:Y:S01]  /*3170*/  @P2 STG.E.U8 desc[UR10][R18.64], R43 ;  /* 0x0000002b12002986 */ /* 0x0003e2000c10110a */
[----:B------:R-:W-:-:S02]  /*3180*/  ISETP.LT.AND P2, PT, R35, UR9, !P0 ;  /* 0x0000000923007c0c */ /* 0x000fc4000c741270 */
[-C--:B--2---:R-:W-:Y:S01]  /*3190*/  IADD3 R22, P3, PT, R37, R8.reuse, RZ ;  /* 0x0000000825167210 */ /* 0x084fe20007f7e0ff */
[----:B------:R2:W-:Y:S01]  /*31a0*/  @P6 STG.E.U8 desc[UR10][R20.64], R47 ;  /* 0x0000002f14006986 */ /* 0x0005e2000c10110a */
[----:B0-----:R-:W-:Y:S02]  /*31b0*/  IADD3 R24, P6, PT, R39, R8, RZ ;  /* 0x0000000827187210 */ /* 0x001fe40007fde0ff */
[-C--:B------:R-:W-:Y:S02]  /*31c0*/  LEA.HI.X.SX32 R23, R37, R10.reuse, 0x1, P3 ;  /* 0x0000000a25177211 */ /* 0x080fe400018f0eff */
[----:B-----5:R-:W-:Y:S02]  /*31d0*/  PRMT R35, R11, 0x7770, RZ ;  /* 0x000077700b237816 */ /* 0x020fe400000000ff */
[----:B------:R-:W-:Y:S02]  /*31e0*/  ISETP.LT.AND P3, PT, R34, UR9, !P0 ;  /* 0x0000000922007c0c */ /* 0x000fe4000c761270 */
[----:B------:R-:W-:Y:S01]  /*31f0*/  LEA.HI.X.SX32 R25, R39, R10, 0x1, P6 ;  /* 0x0000000a27197211 */ /* 0x000fe200030f0eff */
[----:B------:R0:W-:Y:S01]  /*3200*/  @P5 STG.E.U8 desc[UR10][R22.64], R35 ;  /* 0x0000002316005986 */ /* 0x0001e2000c10110a */
[----:B-1----:R-:W-:Y:S01]  /*3210*/  IADD3 R18, P6, PT, R41, R8, RZ ;  /* 0x0000000829127210 */ /* 0x002fe20007fde0ff */
[----:B--2---:R-:W-:Y:S01]  /*3220*/  IMAD R21, R6, 0x4, R41 ;  /* 0x0000000406157824 */ /* 0x004fe200078e0229 */
[----:B------:R-:W-:-:S02]  /*3230*/  PRMT R37, R12, 0x7770, RZ ;  /* 0x000077700c257816 */ /* 0x000fc400000000ff */
[----:B------:R-:W-:Y:S01]  /*3240*/  ISETP.LT.AND P5, PT, R33, UR9, !P0 ;  /* 0x0000000921007c0c */ /* 0x000fe2000c7a1270 */
[----:B------:R-:W-:Y:S01]  /*3250*/  IMAD R33, R6, 0x4, R21 ;  /* 0x0000000406217824 */ /* 0x000fe200078e0215 */
[----:B------:R-:W-:Y:S01]  /*3260*/  LEA.HI.X.SX32 R19, R41, R10, 0x1, P6 ;  /* 0x0000000a29137211 */ /* 0x000fe200030f0eff */
[----:B------:R1:W-:Y:S01]  /*3270*/  @P2 STG.E.U8 desc[UR10][R24.64], R37 ;  /* 0x0000002518002986 */ /* 0x0003e2000c10110a */
[----:B------:R-:W-:Y:S02]  /*3280*/  IADD3 R20, P6, PT, R21, R8, RZ ;  /* 0x0000000815147210 */ /* 0x000fe40007fde0ff */
[----:B------:R-:W-:Y:S02]  /*3290*/  PRMT R39, R15, 0x7771, RZ ;  /* 0x000077710f277816 */ /* 0x000fe400000000ff */
[----:B------:R-:W-:Y:S02]  /*32a0*/  ISETP.LT.AND P2, PT, R32, UR9, !P0 ;  /* 0x0000000920007c0c */ /* 0x000fe4000c741270 */
[----:B------:R-:W-:Y:S01]  /*32b0*/  LEA.HI.X.SX32 R21, R21, R10, 0x1, P6 ;  /* 0x0000000a15157211 */ /* 0x000fe200030f0eff */
[----:B------:R2:W-:Y:S01]  /*32c0*/  @P3 STG.E.U8 desc[UR10][R18.64], R39 ;  /* 0x0000002712003986 */ /* 0x0005e2000c10110a */
[----:B0-----:R-:W-:-:S02]  /*32d0*/  IADD3 R22, P6, PT, R33, R8, RZ ;  /* 0x0000000821167210 */ /* 0x001fc40007fde0ff */
[----:B------:R-:W-:Y:S01]  /*32e0*/  ISETP.LT.AND P3, PT, R31, UR9, !P0 ;  /* 0x000000091f007c0c */ /* 0x000fe2000c761270 */
[C---:B-1----:R-:W-:Y:S01]  /*32f0*/  IMAD R25, R6.reuse, 0x4, R33 ;  /* 0x0000000406197824 */ /* 0x042fe200078e0221 */
[----:B------:R-:W-:Y:S02]  /*3300*/  PRMT R31, R13, 0x7771, RZ ;  /* 0x000077710d1f7816 */ /* 0x000fe400000000ff */
[----:B------:R-:W-:Y:S02]  /*3310*/  LEA.HI.X.SX32 R23, R33, R10, 0x1, P6 ;  /* 0x0000000a21177211 */ /* 0x000fe400030f0eff */
[----:B------:R-:W-:Y:S01]  /*3320*/  PRMT R33, R5, 0x7771, RZ ;  /* 0x0000777105217816 */ /* 0x000fe200000000ff */
[----:B------:R0:W-:Y:S01]  /*3330*/  @P5 STG.E.U8 desc[UR10][R20.64], R31 ;  /* 0x0000001f14005986 */ /* 0x0001e2000c10110a */
[C---:B------:R-:W-:Y:S01]  /*3340*/  IADD3 R24, P6, PT, R25.reuse, R8, RZ ;  /* 0x0000000819187210 */ /* 0x040fe20007fde0ff */
[----:B--2---:R-:W-:Y:S01]  /*3350*/  IMAD R19, R6, 0x4, R25 ;  /* 0x0000000406137824 */ /* 0x004fe200078e0219 */
[----:B------:R-:W-:Y:S01]  /*3360*/  ISETP.LT.AND P5, PT, R30, UR9, !P0 ;  /* 0x000000091e007c0c */ /* 0x000fe2000c7a1270 */
[----:B------:R1:W-:Y:S01]  /*3370*/  @P2 STG.E.U8 desc[UR10][R22.64], R33 ;  /* 0x0000002116002986 */ /* 0x0003e2000c10110a */
[----:B------:R-:W-:-:S02]  /*3380*/  LEA.HI.X.SX32 R25, R25, R10, 0x1, P6 ;  /* 0x0000000a19197211 */ /* 0x000fc400030f0eff */
[----:B------:R-:W-:Y:S01]  /*3390*/  ISETP.LT.AND P2, PT, R29, UR9, !P0 ;  /* 0x000000091d007c0c */ /* 0x000fe2000c741270 */
[----:B------:R-:W-:Y:S01]  /*33a0*/  IMAD R29, R6, 0x4, R19 ;  /* 0x00000004061d7824 */ /* 0x000fe200078e0213 */
[C---:B------:R-:W-:Y:S02]  /*33b0*/  IADD3 R18, P6, PT, R19.reuse, R8, RZ ;  /* 0x0000000813127210 */ /* 0x040fe40007fde0ff */
[----:B------:R-:W-:Y:S02]  /*33c0*/  PRMT R35, R4, 0x7771, RZ ;  /* 0x0000777104237816 */ /* 0x000fe400000000ff */
[----:B------:R-:W-:Y:S02]  /*33d0*/  LEA.HI.X.SX32 R19, R19, R10, 0x1, P6 ;  /* 0x0000000a13137211 */ /* 0x000fe400030f0eff */
[C---:B0-----:R-:W-:Y:S01]  /*33e0*/  IADD3 R20, P6, PT, R29.reuse, R8, RZ ;  /* 0x000000081d147210 */ /* 0x041fe20007fde0ff */
[----:B-1----:R-:W-:Y:S01]  /*33f0*/  IMAD R23, R6, 0x4, R29 ;  /* 0x0000000406177824 */ /* 0x002fe200078e021d */
[----:B------:R-:W-:Y:S01]  /*3400*/  PRMT R31, R0, 0x7771, RZ ;  /* 0x00007771001f7816 */ /* 0x000fe200000000ff */
[----:B------:R0:W-:Y:S01]  /*3410*/  @P3 STG.E.U8 desc[UR10][R24.64], R35 ;  /* 0x0000002318003986 */ /* 0x0001e2000c10110a */
[----:B------:R-:W-:-:S02]  /*3420*/  LEA.HI.X.SX32 R21, R29, R10, 0x1, P6 ;  /* 0x0000000a1d157211 */ /* 0x000fc400030f0eff */
[----:B------:R-:W-:Y:S01]  /*3430*/  IADD3 R22, P6, PT, R23, R8, RZ ;  /* 0x0000000817167210 */ /* 0x000fe20007fde0ff */
[----:B------:R1:W-:Y:S01]  /*3440*/  @P5 STG.E.U8 desc[UR10][R18.64], R31 ;  /* 0x0000001f12005986 */ /* 0x0003e2000c10110a */
[----:B------:R-:W-:Y:S02]  /*3450*/  ISETP.LT.AND P3, PT, R28, UR9, !P0 ;  /* 0x000000091c007c0c */ /* 0x000fe4000c761270 */
[----:B------:R-:W-:Y:S02]  /*3460*/  PRMT R29, R9, 0x7771, RZ ;  /* 0x00007771091d7816 */ /* 0x000fe400000000ff */
[----:B------:R-:W-:Y:S02]  /*3470*/  ISETP.LT.AND P5, PT, R27, UR9, !P0 ;  /* 0x000000091b007c0c */ /* 0x000fe4000c7a1270 */
[----:B------:R-:W-:Y:S01]  /*3480*/  PRMT R33, R11, 0x7771, RZ ;  /* 0x000077710b217816 */ /* 0x000fe200000000ff */
[----:B0-----:R-:W-:Y:S01]  /*3490*/  IMAD R25, R6, 0x4, R23 ;  /* 0x0000000406197824 */ /* 0x001fe200078e0217 */
[----:B------:R-:W-:Y:S01]  /*34a0*/  LEA.HI.X.SX32 R23, R23, R10, 0x1, P6 ;  /* 0x0000000a17177211 */ /* 0x000fe200030f0eff */
[----:B------:R0:W-:Y:S01]  /*34b0*/  @P2 STG.E.U8 desc[UR10][R20.64], R29 ;  /* 0x0000001d14002986 */ /* 0x0001e2000c10110a */
[----:B------:R-:W-:Y:S01]  /*34c0*/  ISETP.LT.AND P2, PT, R26, UR9, !P0 ;  /* 0x000000091a007c0c */ /* 0x000fe2000c741270 */
[----:B------:R-:W-:Y:S01]  /*34d0*/  IMAD R27, R6, 0x4, R25 ;  /* 0x00000004061b7824 */ /* 0x000fe200078e0219 */
[----:B------:R-:W-:Y:S01]  /*34e0*/  IADD3 R24, P6, PT, R25, R8, RZ ;  /* 0x0000000819187210 */ /* 0x000fe20007fde0ff */
[----:B------:R2:W-:Y:S01]  /*34f0*/  @P3 STG.E.U8 desc[UR10][R22.64], R33 ;  /* 0x0000002116003986 */ /* 0x0005e2000c10110a */
[----:B------:R-:W-:-:S02]  /*3500*/  ISETP.LT.AND P3, PT, R48, UR9, !P0 ;  /* 0x0000000930007c0c */ /* 0x000fc4000c761270 */
[----:B------:R-:W-:Y:S02]  /*3510*/  LEA.HI.X.SX32 R25, R25, R10, 0x1, P6 ;  /* 0x0000000a19197211 */ /* 0x000fe400030f0eff */
[----:B-1----:R-:W-:Y:S02]  /*3520*/  IADD3 R18, P6, PT, R27, R8, RZ ;  /* 0x000000081b127210 */ /* 0x002fe40007fde0ff */
[----:B------:R-:W-:Y:S01]  /*3530*/  PRMT R31, R15, 0x7772, RZ ;  /* 0x000077720f1f7816 */ /* 0x000fe200000000ff */
[----:B0-----:R-:W-:Y:S01]  /*3540*/  IMAD R21, R6, 0x4, R27 ;  /* 0x0000000406157824 */ /* 0x001fe200078e021b */
[----:B------:R-:W-:Y:S02]  /*3550*/  LEA.HI.X.SX32 R19, R27, R10, 0x1, P6 ;  /* 0x0000000a1b137211 */ /* 0x000fe400030f0eff */
[----:B------:R-:W-:Y:S01]  /*3560*/  PRMT R29, R12, 0x7771, RZ ;  /* 0x000077710c1d7816 */ /* 0x000fe200000000ff */
[----:B--2---:R-:W-:Y:S01]  /*3570*/  IMAD R23, R6, 0x4, R21 ;  /* 0x0000000406177824 */ /* 0x004fe200078e0215 */
[----:B------:R-:W-:-:S02]  /*3580*/  IADD3 R20, P6, PT, R21, R8, RZ ;  /* 0x0000000815147210 */ /* 0x000fc40007fde0ff */
[----:B------:R-:W-:Y:S01]  /*3590*/  PRMT R33, R13, 0x7772, RZ ;  /* 0x000077720d217816 */ /* 0x000fe200000000ff */
[----:B------:R-:W-:Y:S01]  /*35a0*/  IMAD R27, R6, 0x4, R23 ;  /* 0x00000004061b7824 */ /* 0x000fe200078e0217 */
[----:B------:R-:W-:Y:S01]  /*35b0*/  LEA.HI.X.SX32 R21, R21, R10, 0x1, P6 ;  /* 0x0000000a15157211 */ /* 0x000fe200030f0eff */
[----:B------:R0:W-:Y:S01]  /*35c0*/  @P5 STG.E.U8 desc[UR10][R24.64], R29 ;  /* 0x0000001d18005986 */ /* 0x0001e2000c10110a */
[C---:B------:R-:W-:Y:S02]  /*35d0*/  IADD3 R22, P6, PT, R23.reuse, R8, RZ ;  /* 0x0000000817167210 */ /* 0x040fe40007fde0ff */
[----:B------:R-:W-:Y:S01]  /*35e0*/  ISETP.LT.AND P5, PT, R46, UR9, !P0 ;  /* 0x000000092e007c0c */ /* 0x000fe2000c7a1270 */
[----:B------:R1:W-:Y:S01]  /*35f0*/  @P2 STG.E.U8 desc[UR10][R18.64], R31 ;  /* 0x0000001f12002986 */ /* 0x0003e2000c10110a */
[----:B------:R-:W-:Y:S02]  /*3600*/  LEA.HI.X.SX32 R23, R23, R10, 0x1, P6 ;  /* 0x0000000a17177211 */ /* 0x000fe400030f0eff */
[----:B------:R-:W-:Y:S01]  /*3610*/  ISETP.LT.AND P2, PT, R44, UR9, !P0 ;  /* 0x000000092c007c0c */ /* 0x000fe2000c741270 */
[----:B------:R2:W-:Y:S01]  /*3620*/  @P3 STG.E.U8 desc[UR10][R20.64], R33 ;  /* 0x0000002114003986 */ /* 0x0005e2000c10110a */
[----:B------:R-:W-:-:S02]  /*3630*/  ISETP.LT.AND P3, PT, R42, UR9, !P0 ;  /* 0x000000092a007c0c */ /* 0x000fc4000c761270 */
[----:B0-----:R-:W-:Y:S02]  /*3640*/  IADD3 R24, P6, PT, R27, R8, RZ ;  /* 0x000000081b187210 */ /* 0x001fe40007fde0ff */
[----:B------:R-:W-:Y:S01]  /*3650*/  PRMT R29, R5, 0x7772, RZ ;  /* 0x00007772051d7816 */ /* 0x000fe200000000ff */
[----:B-1----:R-:W-:Y:S01]  /*3660*/  IMAD R19, R6, 0x4, R27 ;  /* 0x0000000406137824 */ /* 0x002fe200078e021b */
[----:B------:R-:W-:Y:S02]  /*3670*/  LEA.HI.X.SX32 R25, R27, R10, 0x1, P6 ;  /* 0x0000000a1b197211 */ /* 0x000fe400030f0eff */
[----:B------:R-:W-:Y:S01]  /*3680*/  PRMT R31, R4, 0x7772, RZ ;  /* 0x00007772041f7816 */ /* 0x000fe200000000ff */
[----:B--2---:R-:W-:Y:S01]  /*3690*/  IMAD R21, R6, 0x4, R19 ;  /* 0x0000000406157824 */ /* 0x004fe200078e0213 */
[C---:B------:R-:W-:Y:S01]  /*36a0*/  IADD3 R18, P6, PT, R19.reuse, R8, RZ ;  /* 0x0000000813127210 */ /* 0x040fe20007fde0ff */
[----:B------:R0:W-:Y:S01]  /*36b0*/  @P5 STG.E.U8 desc[UR10][R22.64], R29 ;  /* 0x0000001d16005986 */ /* 0x0001e2000c10110a */
[----:B------:R-:W-:Y:S01]  /*36c0*/  ISETP.LT.AND P5, PT, R40, UR9, !P0 ;  /* 0x0000000928007c0c */ /* 0x000fe2000c7a1270 */
[----:B------:R-:W-:Y:S01]  /*36d0*/  IMAD R27, R6, 0x4, R21 ;  /* 0x00000004061b7824 */ /* 0x000fe200078e0215 */
[----:B------:R-:W-:Y:S01]  /*36e0*/  LEA.HI.X.SX32 R19, R19, R10, 0x1, P6 ;  /* 0x0000000a13137211 */ /* 0x000fe200030f0eff */
[----:B------:R1:W-:Y:S01]  /*36f0*/  @P2 STG.E.U8 desc[UR10][R24.64], R31 ;  /* 0x0000001f18002986 */ /* 0x0003e2000c10110a */
[----:B------:R-:W-:-:S02]  /*3700*/  IADD3 R20, P6, PT, R21, R8, RZ ;  /* 0x0000000815147210 */ /* 0x000fc40007fde0ff */
[----:B------:R-:W-:Y:S02]  /*3710*/  PRMT R33, R0, 0x7772, RZ ;  /* 0x0000777200217816 */ /* 0x000fe400000000ff */
[----:B------:R-:W-:Y:S02]  /*3720*/  LEA.HI.X.SX32 R21, R21, R10, 0x1, P6 ;  /* 0x0000000a15157211 */ /* 0x000fe400030f0eff */
[----:B------:R-:W-:Y:S01]  /*3730*/  ISETP.LT.AND P2, PT, R38, UR9, !P0 ;  /* 0x0000000926007c0c */ /* 0x000fe2000c741270 */
[----:B------:R2:W-:Y:S01]  /*3740*/  @P3 STG.E.U8 desc[UR10][R18.64], R33 ;  /* 0x0000002112003986 */ /* 0x0005e2000c10110a */
[----:B0-----:R-:W-:Y:S02]  /*3750*/  IADD3 R22, P6, PT, R27, R8, RZ ;  /* 0x000000081b167210 */ /* 0x001fe40007fde0ff */
[----:B------:R-:W-:Y:S01]  /*3760*/  PRMT R29, R9, 0x7772, RZ ;  /* 0x00007772091d7816 */ /* 0x000fe200000000ff */
[----:B-1----:R-:W-:Y:S01]  /*3770*/  IMAD R25, R6, 0x4, R27 ;  /* 0x0000000406197824 */ /* 0x002fe200078e021b */
[----:B------:R-:W-:-:S02]  /*3780*/  LEA.HI.X.SX32 R23, R27, R10, 0x1, P6 ;  /* 0x0000000a1b177211 */ /* 0x000fc400030f0eff */
[----:B------:R-:W-:Y:S01]  /*3790*/  ISETP.LT.AND P6, PT, R17, UR9, !P0 ;  /* 0x0000000911007c0c */ /* 0x000fe2000c7c1270 */
[----:B------:R-:W-:Y:S01]  /*37a0*/  IMAD R17, R6, 0x4, R25 ;  /* 0x0000000406117824 */ /* 0x000fe200078e0219 */
[----:B------:R-:W-:Y:S01]  /*37b0*/  ISETP.LT.AND P3, PT, R36, UR9, !P0 ;  /* 0x0000000924007c0c */ /* 0x000fe2000c761270 */
[----:B------:R0:W-:Y:S01]  /*37c0*/  @P5 STG.E.U8 desc[UR10][R20.64], R29 ;  /* 0x0000001d14005986 */ /* 0x0001e2000c10110a */
[----:B------:R-:W-:Y:S01]  /*37d0*/  PRMT R31, R11, 0x7772, RZ ;  /* 0x000077720b1f7816 */ /* 0x000fe200000000ff */
[----:B--2---:R-:W-:Y:S01]  /*37e0*/  IMAD R19, R6, 0x4, R17 ;  /* 0x0000000406137824 */ /* 0x004fe200078e0211 */
[C---:B------:R-:W-:Y:S02]  /*37f0*/  IADD3 R24, P5, PT, R25.reuse, R8, RZ ;  /* 0x0000000819187210 */ /* 0x040fe40007fbe0ff */
[----:B------:R-:W-:Y:S01]  /*3800*/  PRMT R27, R12, 0x7772, RZ ;  /* 0x000077720c1b7816 */ /* 0x000fe200000000ff */
[----:B------:R1:W-:Y:S01]  /*3810*/  @P2 STG.E.U8 desc[UR10][R22.64], R31 ;  /* 0x0000001f16002986 */ /* 0x0003e2000c10110a */
[----:B------:R-:W-:-:S02]  /*3820*/  LEA.HI.X.SX32 R25, R25, R10, 0x1, P5 ;  /* 0x0000000a19197211 */ /* 0x000fc400028f0eff */
[----:B------:R-:W-:Y:S02]  /*3830*/  ISETP.LT.AND P2, PT, R16, UR9, !P0 ;  /* 0x0000000910007c0c */ /* 0x000fe4000c741270 */
[-C--:B------:R-:W-:Y:S01]  /*3840*/  IADD3 R16, P5, PT, R17, R8.reuse, RZ ;  /* 0x0000000811107210 */ /* 0x080fe20007fbe0ff */
[C---:B0-----:R-:W-:Y:S01]  /*3850*/  IMAD R21, R6.reuse, 0x4, R19 ;  /* 0x0000000406157824 */ /* 0x041fe200078e0213 */
[----:B------:R0:W-:Y:S01]  /*3860*/  @P3 STG.E.U8 desc[UR10][R24.64], R27 ;  /* 0x0000001b18003986 */ /* 0x0001e2000c10110a */
[----:B------:R-:W-:Y:S02]  /*3870*/  IADD3 R18, P3, PT, R19, R8, RZ ;  /* 0x0000000813127210 */ /* 0x000fe40007f7e0ff */
[-C--:B------:R-:W-:Y:S01]  /*3880*/  LEA.HI.X.SX32 R17, R17, R10.reuse, 0x1, P5 ;  /* 0x0000000a11117211 */ /* 0x080fe200028f0eff */
[C---:B-1----:R-:W-:Y:S01]  /*3890*/  IMAD R23, R6.reuse, 0x4, R21 ;  /* 0x0000000406177824 */ /* 0x042fe200078e0215 */
[----:B------:R-:W-:Y:S02]  /*38a0*/  PRMT R31, R13, 0x7773, RZ ;  /* 0x000077730d1f7816 */ /* 0x000fe400000000ff */
[----:B------:R-:W-:Y:S01]  /*38b0*/  PRMT R29, R15, 0x7773, RZ ;  /* 0x000077730f1d7816 */ /* 0x000fe200000000ff */
[----:B------:R-:W-:Y:S01]  /*38c0*/  IMAD R13, R6, 0x4, R23 ;  /* 0x00000004060d7824 */ /* 0x000fe200078e0217 */
[----:B------:R-:W-:-:S02]  /*38d0*/  LEA.HI.X.SX32 R19, R19, R10, 0x1, P3 ;  /* 0x0000000a13137211 */ /* 0x000fc400018f0eff */
[----:B------:R-:W-:Y:S01]  /*38e0*/  ISETP.LT.AND P5, PT, R14, UR9, !P0 ;  /* 0x000000090e007c0c */ /* 0x000fe2000c7a1270 */
[C---:B0-----:R-:W-:Y:S01]  /*38f0*/  IMAD R25, R6.reuse, 0x4, R13 ;  /* 0x0000000406197824 */ /* 0x041fe200078e020d */
[----:B------:R0:W-:Y:S01]  /*3900*/  @P2 STG.E.U8 desc[UR10][R16.64], R29 ;  /* 0x0000001d10002986 */ /* 0x0001e2000c10110a */
[-C--:B------:R-:W-:Y:S02]  /*3910*/  IADD3 R14, P2, PT, R21, R8.reuse, RZ ;  /* 0x00000008150e7210 */ /* 0x080fe40007f5e0ff */
[-C--:B------:R-:W-:Y:S01]  /*3920*/  IADD3 R20, P3, PT, R23, R8.reuse, RZ ;  /* 0x0000000817147210 */ /* 0x080fe20007f7e0ff */
[----:B------:R1:W-:Y:S01]  /*3930*/  @P6 STG.E.U8 desc[UR10][R18.64], R31 ;  /* 0x0000001f12006986 */ /* 0x0003e2000c10110a */
[----:B------:R-:W-:Y:S01]  /*3940*/  IADD3 R22, P6, PT, R13, R8, RZ ;  /* 0x000000080d167210 */ /* 0x000fe20007fde0ff */
[----:B------:R-:W-:Y:S01]  /*3950*/  IMAD R27, R6, 0x4, R25 ;  /* 0x00000004061b7824 */ /* 0x000fe200078e0219 */
[-C--:B------:R-:W-:Y:S02]  /*3960*/  LEA.HI.X.SX32 R15, R21, R10.reuse, 0x1, P2 ;  /* 0x0000000a150f7211 */ /* 0x080fe400010f0eff */
[----:B------:R-:W-:-:S02]  /*3970*/  LEA.HI.X.SX32 R21, R23, R10, 0x1, P3 ;  /* 0x0000000a17157211 */ /* 0x000fc400018f0eff */
[----:B------:R-:W-:Y:S01]  /*3980*/  LEA.HI.X.SX32 R23, R13, R10, 0x1, P6 ;  /* 0x0000000a0d177211 */ /* 0x000fe200030f0eff */
[----:B------:R-:W-:Y:S01]  /*3990*/  IMAD R13, R6, 0x4, R27 ;  /* 0x00000004060d7824 */ /* 0x000fe200078e021b */
[-C--:B0-----:R-:W-:Y:S02]  /*39a0*/  IADD3 R16, P2, PT, R25, R8.reuse, RZ ;  /* 0x0000000819107210 */ /* 0x081fe40007f5e0ff */
[----:B------:R-:W-:Y:S02]  /*39b0*/  IADD3 R24, P6, PT, R27, R8, RZ ;  /* 0x000000081b187210 */ /* 0x000fe40007fde0ff */
[----:B------:R-:W-:Y:S02]  /*39c0*/  ISETP.LT.AND P3, PT, R7, UR9, !P0 ;  /* 0x0000000907007c0c */ /* 0x000fe4000c761270 */
[----:B------:R-:W-:Y:S02]  /*39d0*/  LEA.HI.X.SX32 R17, R25, R10, 0x1, P2 ;  /* 0x0000000a19117211 */ /* 0x000fe400010f0eff */
[----:B------:R-:W-:-:S02]  /*39e0*/  ISETP.LT.AND P2, PT, R2, UR9, !P0 ;  /* 0x0000000902007c0c */ /* 0x000fc4000c741270 */
[----:B------:R-:W-:Y:S02]  /*39f0*/  LEA.HI.X.SX32 R25, R27, R10, 0x1, P6 ;  /* 0x0000000a1b197211 */ /* 0x000fe400030f0eff */
[----:B------:R-:W-:Y:S02]  /*3a00*/  IADD3 R6, P6, PT, R13, R8, RZ ;  /* 0x000000080d067210 */ /* 0x000fe40007fde0ff */
[----:B------:R-:W-:Y:S02]  /*3a10*/  ISETP.LT.AND P0, PT, R3, UR9, !P0 ;  /* 0x0000000903007c0c */ /* 0x000fe4000c701270 */
[----:B------:R-:W-:Y:S02]  /*3a20*/  PRMT R5, R5, 0x7773, RZ ;  /* 0x0000777305057816 */ /* 0x000fe400000000ff */
[----:B------:R-:W-:Y:S02]  /*3a30*/  LEA.HI.X.SX32 R7, R13, R10, 0x1, P6 ;  /* 0x0000000a0d077211 */ /* 0x000fe400030f0eff */
[----:B------:R-:W-:Y:S01]  /*3a40*/  PRMT R3, R4, 0x7773, RZ ;  /* 0x0000777304037816 */ /* 0x000fe200000000ff */
[----:B------:R0:W-:Y:S01]  /*3a50*/  @P5 STG.E.U8 desc[UR10][R14.64], R5 ;  /* 0x000000050e005986 */ /* 0x0001e2000c10110a */
[----:B------:R-:W-:-:S02]  /*3a60*/  PRMT R13, R0, 0x7773, RZ ;  /* 0x00007773000d7816 */ /* 0x000fc400000000ff */
[----:B------:R-:W-:Y:S01]  /*3a70*/  PRMT R9, R9, 0x7773, RZ ;  /* 0x0000777309097816 */ /* 0x000fe200000000ff */
[----:B------:R0:W-:Y:S01]  /*3a80*/  @P4 STG.E.U8 desc[UR10][R20.64], R3 ;  /* 0x0000000314004986 */ /* 0x0001e2000c10110a */
[----:B------:R-:W-:Y:S02]  /*3a90*/  PRMT R11, R11, 0x7773, RZ ;  /* 0x000077730b0b7816 */ /* 0x000fe400000000ff */
[----:B-1----:R-:W-:Y:S01]  /*3aa0*/  PRMT R19, R12, 0x7773, RZ ;  /* 0x000077730c137816 */ /* 0x002fe200000000ff */
[----:B------:R0:W-:Y:S04]  /*3ab0*/  @P3 STG.E.U8 desc[UR10][R22.64], R13 ;  /* 0x0000000d16003986 */ /* 0x0001e8000c10110a */
[----:B------:R0:W-:Y:S04]  /*3ac0*/  @P2 STG.E.U8 desc[UR10][R16.64], R9 ;  /* 0x0000000910002986 */ /* 0x0001e8000c10110a */
[----:B------:R0:W-:Y:S01]  /*3ad0*/  @P1 STG.E.U8 desc[UR10][R24.64], R11 ;  /* 0x0000000b18001986 */ /* 0x0001e2000c10110a */
[----:B------:R-:W-:Y:S05]  /*3ae0*/  @!P0 EXIT ;  /* 0x000000000000894d */ /* 0x000fea0003800000 */
[----:B------:R-:W-:Y:S01]  /*3af0*/  STG.E.U8 desc[UR10][R6.64], R19 ;  /* 0x0000001306007986 */ /* 0x000fe2000c10110a */
[----:B------:R-:W-:Y:S05]  /*3b00*/  EXIT ;  /* 0x000000000000794d */ /* 0x000fea0003800000 */
.L_x_3:
[----:B------:R-:W-:-:S00]  /*3b10*/  BRA `(.L_x_3) ;  /* 0xfffffffc00fc7947 */ /* 0x000fc0000383ffff */
[----:B------:R-:W-:-:S00]  /*3b20*/  NOP ;  /* 0x0000000000007918 */ /* 0x000fc00000000000 */
        /* <DEDUP_REMOVED lines=13> */
.L_x_4:


//--------------------- .nv.shared.matmul_kernel  --------------------------
	.section	.nv.shared.matmul_kernel,"aw",@nobits
	.sectionflags	@""
	.align	16
	.zero		1024


//--------------------- .nv.shared.reserved.0     --------------------------
	.section	.nv.shared.reserved.0,"aw",@nobits
	.weak		__nv_reservedSMEM_offset_0_alias
	.size		__nv_reservedSMEM_offset_0_alias, 0, 64
	.other		__nv_reservedSMEM_offset_0_alias,@"STO_CUDA_RESERVED_SHARED STV_DEFAULT"
__nv_reservedSMEM_offset_0_alias:
	.zero		0
	.zero		64


//--------------------- .nv.constant0.matmul_kernel --------------------------
	.section	.nv.constant0.matmul_kernel,"a",@progbits
	.sectionflags	@""
	.align	4
.nv.constant0.matmul_kernel:
	.zero		976


//--------------------- SYMBOLS --------------------------

	.type		.nv.reservedSmem.offset0,@object
	.size		.nv.reservedSmem.offset0,0x4
	.type		.nv.reservedSmem.cap,@object
	.size		.nv.reservedSmem.cap,0x4
